//
// Generated by NVIDIA NVVM Compiler
//
// Compiler Build ID: CL-36424714
// Cuda compilation tools, release 13.0, V13.0.88
// Based on NVVM 20.0.0
//

.version 9.0
.target sm_100
.address_size 64

	// .globl	_Z14softmax_kernelILi128EEvPfii
// _ZZ12block_reduceIfLi128E3MaxET_S1_E6s_data has been demoted
// _ZZ12block_reduceIfLi128E3AddET_S1_E6s_data has been demoted
// _ZZ14softmax_kernelILi128EEvPfiiE5s_sum has been demoted
// _ZZ14softmax_kernelILi128EEvPfiiE5s_max has been demoted

.visible .entry _Z14softmax_kernelILi128EEvPfii(
	.param .u64 .ptr .align 1 _Z14softmax_kernelILi128EEvPfii_param_0,
	.param .u32 _Z14softmax_kernelILi128EEvPfii_param_1,
	.param .u32 _Z14softmax_kernelILi128EEvPfii_param_2
)
{
	.reg .pred 	%p<35>;
	.reg .b32 	%r<60>;
	.reg .b32 	%f<71>;
	.reg .b64 	%rd<11>;
	// demoted variable
	.shared .align 4 .b8 _ZZ12block_reduceIfLi128E3MaxET_S1_E6s_data[16];
	// demoted variable
	.shared .align 4 .b8 _ZZ12block_reduceIfLi128E3AddET_S1_E6s_data[16];
	// demoted variable
	.shared .align 4 .f32 _ZZ14softmax_kernelILi128EEvPfiiE5s_sum;
	// demoted variable
	.shared .align 4 .f32 _ZZ14softmax_kernelILi128EEvPfiiE5s_max;
	ld.param.u64 	%rd2, [_Z14softmax_kernelILi128EEvPfii_param_0];
	ld.param.u32 	%r12, [_Z14softmax_kernelILi128EEvPfii_param_2];
	cvta.to.global.u64 	%rd3, %rd2;
	mov.u32 	%r13, %ctaid.x;
	mul.lo.s32 	%r14, %r12, %r13;
	mul.wide.u32 	%rd4, %r14, 4;
	add.s64 	%rd1, %rd3, %rd4;
	mov.u32 	%r59, %tid.x;
	setp.ge.s32 	%p1, %r59, %r12;
	mov.f32 	%f66, 0fD01502F9;
	@%p1 bra 	$L__BB0_3;
	mov.f32 	%f66, 0fD01502F9;
	mov.u32 	%r2, %ntid.x;
	mov.u32 	%r57, %r59;
$L__BB0_2:
	mul.wide.s32 	%rd5, %r57, 4;
	add.s64 	%rd6, %rd1, %rd5;
	ld.global.f32 	%f19, [%rd6];
	setp.gt.f32 	%p2, %f66, %f19;
	selp.f32 	%f66, %f66, %f19, %p2;
	add.s32 	%r57, %r57, %r2;
	setp.lt.s32 	%p3, %r57, %r12;
	@%p3 bra 	$L__BB0_2;
$L__BB0_3:
	and.b32  	%r5, %r59, 31;
	mov.b32 	%r15, %f66;
	shfl.sync.bfly.b32	%r16|%p4, %r15, 16, 31, -1;
	mov.b32 	%f20, %r16;
	setp.gt.f32 	%p5, %f66, %f20;
	selp.f32 	%f21, %f66, %f20, %p5;
	mov.b32 	%r17, %f21;
	shfl.sync.bfly.b32	%r18|%p6, %r17, 8, 31, -1;
	mov.b32 	%f22, %r18;
	setp.gt.f32 	%p7, %f21, %f22;
	selp.f32 	%f23, %f21, %f22, %p7;
	mov.b32 	%r19, %f23;
	shfl.sync.bfly.b32	%r20|%p8, %r19, 4, 31, -1;
	mov.b32 	%f24, %r20;
	setp.gt.f32 	%p9, %f23, %f24;
	selp.f32 	%f25, %f23, %f24, %p9;
	mov.b32 	%r21, %f25;
	shfl.sync.bfly.b32	%r22|%p10, %r21, 2, 31, -1;
	mov.b32 	%f26, %r22;
	setp.gt.f32 	%p11, %f25, %f26;
	selp.f32 	%f27, %f25, %f26, %p11;
	mov.b32 	%r23, %f27;
	shfl.sync.bfly.b32	%r24|%p12, %r23, 1, 31, -1;
	mov.b32 	%f28, %r24;
	setp.gt.f32 	%p13, %f27, %f28;
	selp.f32 	%f4, %f27, %f28, %p13;
	setp.ne.s32 	%p14, %r5, 0;
	@%p14 bra 	$L__BB0_5;
	shr.u32 	%r25, %r59, 3;
	mov.u32 	%r26, _ZZ12block_reduceIfLi128E3MaxET_S1_E6s_data;
	add.s32 	%r27, %r26, %r25;
	st.shared.f32 	[%r27], %f4;
$L__BB0_5:
	bar.sync 	0;
	setp.gt.u32 	%p15, %r59, 3;
	mov.f32 	%f67, 0f00000000;
	@%p15 bra 	$L__BB0_7;
	shl.b32 	%r28, %r5, 2;
	mov.u32 	%r29, _ZZ12block_reduceIfLi128E3MaxET_S1_E6s_data;
	add.s32 	%r30, %r29, %r28;
	ld.shared.f32 	%f67, [%r30];
$L__BB0_7:
	mov.b32 	%r31, %f67;
	shfl.sync.bfly.b32	%r32|%p16, %r31, 2, 31, -1;
	mov.b32 	%f30, %r32;
	setp.gt.f32 	%p17, %f67, %f30;
	selp.f32 	%f31, %f67, %f30, %p17;
	mov.b32 	%r33, %f31;
	shfl.sync.bfly.b32	%r34|%p18, %r33, 1, 31, -1;
	mov.b32 	%f32, %r34;
	setp.gt.f32 	%p19, %f31, %f32;
	selp.f32 	%f7, %f31, %f32, %p19;
	setp.ne.s32 	%p20, %r59, 0;
	@%p20 bra 	$L__BB0_9;
	st.shared.f32 	[_ZZ14softmax_kernelILi128EEvPfiiE5s_max], %f7;
$L__BB0_9:
	setp.ge.s32 	%p21, %r59, %r12;
	bar.sync 	0;
	mov.f32 	%f69, 0f00000000;
	@%p21 bra 	$L__BB0_12;
	ld.shared.f32 	%f8, [_ZZ14softmax_kernelILi128EEvPfiiE5s_max];
	mov.f32 	%f69, 0f00000000;
	mov.u32 	%r6, %ntid.x;
	mov.u32 	%r58, %r59;
$L__BB0_11:
	mul.wide.s32 	%rd7, %r58, 4;
	add.s64 	%rd8, %rd1, %rd7;
	ld.global.f32 	%f35, [%rd8];
	sub.f32 	%f36, %f35, %f8;
	fma.rn.f32 	%f37, %f36, 0f3BBB989D, 0f3F000000;
	cvt.sat.f32.f32 	%f38, %f37;
	mov.f32 	%f39, 0f4B400001;
	mov.f32 	%f40, 0f437C0000;
	fma.rm.f32 	%f41, %f38, %f40, %f39;
	add.f32 	%f42, %f41, 0fCB40007F;
	neg.f32 	%f43, %f42;
	fma.rn.f32 	%f44, %f36, 0f3FB8AA3B, %f43;
	fma.rn.f32 	%f45, %f36, 0f32A57060, %f44;
	mov.b32 	%r35, %f41;
	shl.b32 	%r36, %r35, 23;
	mov.b32 	%f46, %r36;
	ex2.approx.ftz.f32 	%f47, %f45;
	mul.f32 	%f48, %f47, %f46;
	st.global.f32 	[%rd8], %f48;
	add.f32 	%f69, %f69, %f48;
	add.s32 	%r58, %r58, %r6;
	setp.lt.s32 	%p22, %r58, %r12;
	@%p22 bra 	$L__BB0_11;
$L__BB0_12:
	setp.ne.s32 	%p23, %r5, 0;
	mov.b32 	%r37, %f69;
	shfl.sync.bfly.b32	%r38|%p24, %r37, 16, 31, -1;
	mov.b32 	%f49, %r38;
	add.f32 	%f50, %f69, %f49;
	mov.b32 	%r39, %f50;
	shfl.sync.bfly.b32	%r40|%p25, %r39, 8, 31, -1;
	mov.b32 	%f51, %r40;
	add.f32 	%f52, %f50, %f51;
	mov.b32 	%r41, %f52;
	shfl.sync.bfly.b32	%r42|%p26, %r41, 4, 31, -1;
	mov.b32 	%f53, %r42;
	add.f32 	%f54, %f52, %f53;
	mov.b32 	%r43, %f54;
	shfl.sync.bfly.b32	%r44|%p27, %r43, 2, 31, -1;
	mov.b32 	%f55, %r44;
	add.f32 	%f56, %f54, %f55;
	mov.b32 	%r45, %f56;
	shfl.sync.bfly.b32	%r46|%p28, %r45, 1, 31, -1;
	mov.b32 	%f57, %r46;
	add.f32 	%f12, %f56, %f57;
	@%p23 bra 	$L__BB0_14;
	shr.u32 	%r47, %r59, 3;
	mov.u32 	%r48, _ZZ12block_reduceIfLi128E3AddET_S1_E6s_data;
	add.s32 	%r49, %r48, %r47;
	st.shared.f32 	[%r49], %f12;
$L__BB0_14:
	setp.gt.u32 	%p29, %r59, 3;
	bar.sync 	0;
	mov.f32 	%f70, 0f00000000;
	@%p29 bra 	$L__BB0_16;
	shl.b32 	%r50, %r5, 2;
	mov.u32 	%r51, _ZZ12block_reduceIfLi128E3AddET_S1_E6s_data;
	add.s32 	%r52, %r51, %r50;
	ld.shared.f32 	%f70, [%r52];
$L__BB0_16:
	setp.ne.s32 	%p30, %r59, 0;
	mov.b32 	%r53, %f70;
	shfl.sync.bfly.b32	%r54|%p31, %r53, 2, 31, -1;
	mov.b32 	%f59, %r54;
	add.f32 	%f60, %f70, %f59;
	mov.b32 	%r55, %f60;
	shfl.sync.bfly.b32	%r56|%p32, %r55, 1, 31, -1;
	mov.b32 	%f61, %r56;
	add.f32 	%f15, %f60, %f61;
	@%p30 bra 	$L__BB0_18;
	rcp.rn.f32 	%f62, %f15;
	st.shared.f32 	[_ZZ14softmax_kernelILi128EEvPfiiE5s_sum], %f62;
$L__BB0_18:
	setp.ge.s32 	%p33, %r59, %r12;
	bar.sync 	0;
	@%p33 bra 	$L__BB0_21;
	ld.shared.f32 	%f16, [_ZZ14softmax_kernelILi128EEvPfiiE5s_sum];
	mov.u32 	%r9, %ntid.x;
$L__BB0_20:
	mul.wide.s32 	%rd9, %r59, 4;
	add.s64 	%rd10, %rd1, %rd9;
	ld.global.f32 	%f63, [%rd10];
	mul.f32 	%f64, %f16, %f63;
	st.global.f32 	[%rd10], %f64;
	add.s32 	%r59, %r59, %r9;
	setp.lt.s32 	%p34, %r59, %r12;
	@%p34 bra 	$L__BB0_20;
$L__BB0_21:
	ret;

}
	// .globl	_Z17softmax_kernel_v2ILi128EEvPfii
.visible .entry _Z17softmax_kernel_v2ILi128EEvPfii(
	.param .u64 .ptr .align 1 _Z17softmax_kernel_v2ILi128EEvPfii_param_0,
	.param .u32 _Z17softmax_kernel_v2ILi128EEvPfii_param_1,
	.param .u32 _Z17softmax_kernel_v2ILi128EEvPfii_param_2
)
{
	.reg .pred 	%p<65>;
	.reg .b32 	%r<106>;
	.reg .b32 	%f<196>;
	.reg .b64 	%rd<54>;

	ld.param.u64 	%rd21, [_Z17softmax_kernel_v2ILi128EEvPfii_param_0];
	ld.param.u32 	%r40, [_Z17softmax_kernel_v2ILi128EEvPfii_param_1];
	ld.param.u32 	%r39, [_Z17softmax_kernel_v2ILi128EEvPfii_param_2];
	mov.u32 	%r1, %tid.x;
	shr.u32 	%r41, %r1, 5;
	mov.u32 	%r42, %ctaid.x;
	shl.b32 	%r43, %r42, 2;
	add.s32 	%r2, %r43, %r41;
	setp.ge.s32 	%p1, %r2, %r40;
	@%p1 bra 	$L__BB1_28;
	cvta.to.global.u64 	%rd1, %rd21;
	mul.lo.s32 	%r3, %r39, %r2;
	and.b32  	%r104, %r1, 31;
	setp.ge.s32 	%p2, %r104, %r39;
	mov.f32 	%f193, 0fD01502F9;
	@%p2 bra 	$L__BB1_14;
	not.b32 	%r44, %r104;
	add.s32 	%r45, %r39, %r44;
	shr.u32 	%r46, %r45, 5;
	add.s32 	%r5, %r46, 1;
	and.b32  	%r6, %r5, 15;
	setp.lt.u32 	%p3, %r45, 480;
	mov.f32 	%f193, 0fD01502F9;
	mov.u32 	%r98, %r104;
	@%p3 bra 	$L__BB1_5;
	and.b32  	%r47, %r5, 268435440;
	neg.s32 	%r97, %r47;
	mul.wide.s32 	%rd22, %r3, 4;
	and.b32  	%r48, %r1, 31;
	mul.wide.u32 	%rd23, %r48, 4;
	add.s64 	%rd24, %rd22, %rd23;
	add.s64 	%rd25, %rd24, %rd1;
	add.s64 	%rd49, %rd25, 1024;
	mov.f32 	%f193, 0fD01502F9;
	mov.u32 	%r98, %r104;
$L__BB1_4:
	.pragma "nounroll";
	ld.global.f32 	%f27, [%rd49+-1024];
	setp.gt.f32 	%p4, %f193, %f27;
	selp.f32 	%f28, %f193, %f27, %p4;
	ld.global.f32 	%f29, [%rd49+-896];
	setp.gt.f32 	%p5, %f28, %f29;
	selp.f32 	%f30, %f28, %f29, %p5;
	ld.global.f32 	%f31, [%rd49+-768];
	setp.gt.f32 	%p6, %f30, %f31;
	selp.f32 	%f32, %f30, %f31, %p6;
	ld.global.f32 	%f33, [%rd49+-640];
	setp.gt.f32 	%p7, %f32, %f33;
	selp.f32 	%f34, %f32, %f33, %p7;
	ld.global.f32 	%f35, [%rd49+-512];
	setp.gt.f32 	%p8, %f34, %f35;
	selp.f32 	%f36, %f34, %f35, %p8;
	ld.global.f32 	%f37, [%rd49+-384];
	setp.gt.f32 	%p9, %f36, %f37;
	selp.f32 	%f38, %f36, %f37, %p9;
	ld.global.f32 	%f39, [%rd49+-256];
	setp.gt.f32 	%p10, %f38, %f39;
	selp.f32 	%f40, %f38, %f39, %p10;
	ld.global.f32 	%f41, [%rd49+-128];
	setp.gt.f32 	%p11, %f40, %f41;
	selp.f32 	%f42, %f40, %f41, %p11;
	ld.global.f32 	%f43, [%rd49];
	setp.gt.f32 	%p12, %f42, %f43;
	selp.f32 	%f44, %f42, %f43, %p12;
	ld.global.f32 	%f45, [%rd49+128];
	setp.gt.f32 	%p13, %f44, %f45;
	selp.f32 	%f46, %f44, %f45, %p13;
	ld.global.f32 	%f47, [%rd49+256];
	setp.gt.f32 	%p14, %f46, %f47;
	selp.f32 	%f48, %f46, %f47, %p14;
	ld.global.f32 	%f49, [%rd49+384];
	setp.gt.f32 	%p15, %f48, %f49;
	selp.f32 	%f50, %f48, %f49, %p15;
	ld.global.f32 	%f51, [%rd49+512];
	setp.gt.f32 	%p16, %f50, %f51;
	selp.f32 	%f52, %f50, %f51, %p16;
	ld.global.f32 	%f53, [%rd49+640];
	setp.gt.f32 	%p17, %f52, %f53;
	selp.f32 	%f54, %f52, %f53, %p17;
	ld.global.f32 	%f55, [%rd49+768];
	setp.gt.f32 	%p18, %f54, %f55;
	selp.f32 	%f56, %f54, %f55, %p18;
	ld.global.f32 	%f57, [%rd49+896];
	setp.gt.f32 	%p19, %f56, %f57;
	selp.f32 	%f193, %f56, %f57, %p19;
	add.s32 	%r98, %r98, 512;
	add.s32 	%r97, %r97, 16;
	add.s64 	%rd49, %rd49, 2048;
	setp.eq.s32 	%p20, %r97, 0;
	@%p20 bra 	$L__BB1_5;
	bra.uni 	$L__BB1_4;
$L__BB1_5:
	setp.eq.s32 	%p21, %r6, 0;
	@%p21 bra 	$L__BB1_14;
	mul.wide.s32 	%rd26, %r3, 4;
	add.s64 	%rd3, %rd1, %rd26;
	and.b32  	%r9, %r5, 7;
	setp.lt.u32 	%p22, %r6, 8;
	@%p22 bra 	$L__BB1_8;
	mul.wide.u32 	%rd27, %r98, 4;
	add.s64 	%rd28, %rd3, %rd27;
	ld.global.f32 	%f59, [%rd28];
	setp.gt.f32 	%p23, %f193, %f59;
	selp.f32 	%f60, %f193, %f59, %p23;
	ld.global.f32 	%f61, [%rd28+128];
	setp.gt.f32 	%p24, %f60, %f61;
	selp.f32 	%f62, %f60, %f61, %p24;
	ld.global.f32 	%f63, [%rd28+256];
	setp.gt.f32 	%p25, %f62, %f63;
	selp.f32 	%f64, %f62, %f63, %p25;
	ld.global.f32 	%f65, [%rd28+384];
	setp.gt.f32 	%p26, %f64, %f65;
	selp.f32 	%f66, %f64, %f65, %p26;
	ld.global.f32 	%f67, [%rd28+512];
	setp.gt.f32 	%p27, %f66, %f67;
	selp.f32 	%f68, %f66, %f67, %p27;
	ld.global.f32 	%f69, [%rd28+640];
	setp.gt.f32 	%p28, %f68, %f69;
	selp.f32 	%f70, %f68, %f69, %p28;
	ld.global.f32 	%f71, [%rd28+768];
	setp.gt.f32 	%p29, %f70, %f71;
	selp.f32 	%f72, %f70, %f71, %p29;
	ld.global.f32 	%f73, [%rd28+896];
	setp.gt.f32 	%p30, %f72, %f73;
	selp.f32 	%f193, %f72, %f73, %p30;
	add.s32 	%r98, %r98, 256;
$L__BB1_8:
	setp.eq.s32 	%p31, %r9, 0;
	@%p31 bra 	$L__BB1_14;
	and.b32  	%r12, %r5, 3;
	setp.lt.u32 	%p32, %r9, 4;
	@%p32 bra 	$L__BB1_11;
	mul.wide.u32 	%rd29, %r98, 4;
	add.s64 	%rd30, %rd3, %rd29;
	ld.global.f32 	%f75, [%rd30];
	setp.gt.f32 	%p33, %f193, %f75;
	selp.f32 	%f76, %f193, %f75, %p33;
	ld.global.f32 	%f77, [%rd30+128];
	setp.gt.f32 	%p34, %f76, %f77;
	selp.f32 	%f78, %f76, %f77, %p34;
	ld.global.f32 	%f79, [%rd30+256];
	setp.gt.f32 	%p35, %f78, %f79;
	selp.f32 	%f80, %f78, %f79, %p35;
	ld.global.f32 	%f81, [%rd30+384];
	setp.gt.f32 	%p36, %f80, %f81;
	selp.f32 	%f193, %f80, %f81, %p36;
	add.s32 	%r98, %r98, 128;
$L__BB1_11:
	setp.eq.s32 	%p37, %r12, 0;
	@%p37 bra 	$L__BB1_14;
	mul.wide.u32 	%rd32, %r98, 4;
	add.s64 	%rd33, %rd26, %rd32;
	add.s64 	%rd48, %rd1, %rd33;
	neg.s32 	%r96, %r12;
$L__BB1_13:
	.pragma "nounroll";
	ld.global.f32 	%f82, [%rd48];
	setp.gt.f32 	%p38, %f193, %f82;
	selp.f32 	%f193, %f193, %f82, %p38;
	add.s64 	%rd48, %rd48, 128;
	add.s32 	%r96, %r96, 1;
	setp.eq.s32 	%p39, %r96, 0;
	@%p39 bra 	$L__BB1_14;
	bra.uni 	$L__BB1_13;
$L__BB1_14:
	setp.lt.s32 	%p40, %r104, %r39;
	mov.b32 	%r49, %f193;
	shfl.sync.bfly.b32	%r50|%p41, %r49, 16, 31, -1;
	mov.b32 	%f84, %r50;
	setp.gt.f32 	%p42, %f193, %f84;
	selp.f32 	%f85, %f193, %f84, %p42;
	mov.b32 	%r51, %f85;
	shfl.sync.bfly.b32	%r52|%p43, %r51, 8, 31, -1;
	mov.b32 	%f86, %r52;
	setp.gt.f32 	%p44, %f85, %f86;
	selp.f32 	%f87, %f85, %f86, %p44;
	mov.b32 	%r53, %f87;
	shfl.sync.bfly.b32	%r54|%p45, %r53, 4, 31, -1;
	mov.b32 	%f88, %r54;
	setp.gt.f32 	%p46, %f87, %f88;
	selp.f32 	%f89, %f87, %f88, %p46;
	mov.b32 	%r55, %f89;
	shfl.sync.bfly.b32	%r56|%p47, %r55, 2, 31, -1;
	mov.b32 	%f90, %r56;
	setp.gt.f32 	%p48, %f89, %f90;
	selp.f32 	%f91, %f89, %f90, %p48;
	mov.b32 	%r57, %f91;
	shfl.sync.bfly.b32	%r58|%p49, %r57, 1, 31, -1;
	mov.b32 	%f92, %r58;
	setp.gt.f32 	%p50, %f91, %f92;
	selp.f32 	%f18, %f91, %f92, %p50;
	mov.f32 	%f195, 0f00000000;
	@%p40 bra 	$L__BB1_15;
	bra.uni 	$L__BB1_21;
$L__BB1_15:
	not.b32 	%r59, %r104;
	add.s32 	%r22, %r39, %r59;
	and.b32  	%r60, %r22, 96;
	setp.eq.s32 	%p51, %r60, 96;
	mov.f32 	%f195, 0f00000000;
	mov.u32 	%r101, %r104;
	@%p51 bra 	$L__BB1_18;
	mul.wide.s32 	%rd34, %r3, 4;
	and.b32  	%r61, %r1, 31;
	mul.wide.u32 	%rd35, %r61, 4;
	add.s64 	%rd36, %rd34, %rd35;
	add.s64 	%rd50, %rd1, %rd36;
	shr.u32 	%r62, %r22, 5;
	add.s32 	%r63, %r62, 1;
	and.b32  	%r64, %r63, 3;
	neg.s32 	%r99, %r64;
	mov.f32 	%f195, 0f00000000;
	mov.u32 	%r101, %r104;
$L__BB1_17:
	.pragma "nounroll";
	ld.global.f32 	%f96, [%rd50];
	sub.f32 	%f97, %f96, %f18;
	fma.rn.f32 	%f98, %f97, 0f3BBB989D, 0f3F000000;
	cvt.sat.f32.f32 	%f99, %f98;
	mov.f32 	%f100, 0f4B400001;
	mov.f32 	%f101, 0f437C0000;
	fma.rm.f32 	%f102, %f99, %f101, %f100;
	add.f32 	%f103, %f102, 0fCB40007F;
	neg.f32 	%f104, %f103;
	fma.rn.f32 	%f105, %f97, 0f3FB8AA3B, %f104;
	fma.rn.f32 	%f106, %f97, 0f32A57060, %f105;
	mov.b32 	%r65, %f102;
	shl.b32 	%r66, %r65, 23;
	mov.b32 	%f107, %r66;
	ex2.approx.ftz.f32 	%f108, %f106;
	mul.f32 	%f109, %f108, %f107;
	st.global.f32 	[%rd50], %f109;
	add.f32 	%f195, %f195, %f109;
	add.s32 	%r101, %r101, 32;
	add.s64 	%rd50, %rd50, 128;
	add.s32 	%r99, %r99, 1;
	setp.ne.s32 	%p52, %r99, 0;
	@%p52 bra 	$L__BB1_17;
$L__BB1_18:
	setp.lt.u32 	%p53, %r22, 96;
	@%p53 bra 	$L__BB1_21;
	mul.wide.s32 	%rd37, %r3, 4;
	mul.wide.u32 	%rd38, %r101, 4;
	add.s64 	%rd39, %rd37, %rd38;
	add.s64 	%rd40, %rd39, %rd1;
	add.s64 	%rd51, %rd40, 256;
$L__BB1_20:
	ld.global.f32 	%f110, [%rd51+-256];
	sub.f32 	%f111, %f110, %f18;
	fma.rn.f32 	%f112, %f111, 0f3BBB989D, 0f3F000000;
	cvt.sat.f32.f32 	%f113, %f112;
	mov.f32 	%f114, 0f4B400001;
	mov.f32 	%f115, 0f437C0000;
	fma.rm.f32 	%f116, %f113, %f115, %f114;
	add.f32 	%f117, %f116, 0fCB40007F;
	neg.f32 	%f118, %f117;
	fma.rn.f32 	%f119, %f111, 0f3FB8AA3B, %f118;
	fma.rn.f32 	%f120, %f111, 0f32A57060, %f119;
	mov.b32 	%r67, %f116;
	shl.b32 	%r68, %r67, 23;
	mov.b32 	%f121, %r68;
	ex2.approx.ftz.f32 	%f122, %f120;
	mul.f32 	%f123, %f122, %f121;
	st.global.f32 	[%rd51+-256], %f123;
	add.f32 	%f124, %f195, %f123;
	ld.global.f32 	%f125, [%rd51+-128];
	sub.f32 	%f126, %f125, %f18;
	fma.rn.f32 	%f127, %f126, 0f3BBB989D, 0f3F000000;
	cvt.sat.f32.f32 	%f128, %f127;
	fma.rm.f32 	%f129, %f128, %f115, %f114;
	add.f32 	%f130, %f129, 0fCB40007F;
	neg.f32 	%f131, %f130;
	fma.rn.f32 	%f132, %f126, 0f3FB8AA3B, %f131;
	fma.rn.f32 	%f133, %f126, 0f32A57060, %f132;
	mov.b32 	%r69, %f129;
	shl.b32 	%r70, %r69, 23;
	mov.b32 	%f134, %r70;
	ex2.approx.ftz.f32 	%f135, %f133;
	mul.f32 	%f136, %f135, %f134;
	st.global.f32 	[%rd51+-128], %f136;
	add.f32 	%f137, %f124, %f136;
	ld.global.f32 	%f138, [%rd51];
	sub.f32 	%f139, %f138, %f18;
	fma.rn.f32 	%f140, %f139, 0f3BBB989D, 0f3F000000;
	cvt.sat.f32.f32 	%f141, %f140;
	fma.rm.f32 	%f142, %f141, %f115, %f114;
	add.f32 	%f143, %f142, 0fCB40007F;
	neg.f32 	%f144, %f143;
	fma.rn.f32 	%f145, %f139, 0f3FB8AA3B, %f144;
	fma.rn.f32 	%f146, %f139, 0f32A57060, %f145;
	mov.b32 	%r71, %f142;
	shl.b32 	%r72, %r71, 23;
	mov.b32 	%f147, %r72;
	ex2.approx.ftz.f32 	%f148, %f146;
	mul.f32 	%f149, %f148, %f147;
	st.global.f32 	[%rd51], %f149;
	add.f32 	%f150, %f137, %f149;
	ld.global.f32 	%f151, [%rd51+128];
	sub.f32 	%f152, %f151, %f18;
	fma.rn.f32 	%f153, %f152, 0f3BBB989D, 0f3F000000;
	cvt.sat.f32.f32 	%f154, %f153;
	fma.rm.f32 	%f155, %f154, %f115, %f114;
	add.f32 	%f156, %f155, 0fCB40007F;
	neg.f32 	%f157, %f156;
	fma.rn.f32 	%f158, %f152, 0f3FB8AA3B, %f157;
	fma.rn.f32 	%f159, %f152, 0f32A57060, %f158;
	mov.b32 	%r73, %f155;
	shl.b32 	%r74, %r73, 23;
	mov.b32 	%f160, %r74;
	ex2.approx.ftz.f32 	%f161, %f159;
	mul.f32 	%f162, %f161, %f160;
	st.global.f32 	[%rd51+128], %f162;
	add.f32 	%f195, %f150, %f162;
	add.s32 	%r101, %r101, 128;
	add.s64 	%rd51, %rd51, 512;
	setp.lt.s32 	%p54, %r101, %r39;
	@%p54 bra 	$L__BB1_20;
$L__BB1_21:
	setp.lt.s32 	%p55, %r104, %r39;
	mov.b32 	%r75, %f195;
	shfl.sync.bfly.b32	%r76|%p56, %r75, 16, 31, -1;
	mov.b32 	%f163, %r76;
	add.f32 	%f164, %f195, %f163;
	mov.b32 	%r77, %f164;
	shfl.sync.bfly.b32	%r78|%p57, %r77, 8, 31, -1;
	mov.b32 	%f165, %r78;
	add.f32 	%f166, %f164, %f165;
	mov.b32 	%r79, %f166;
	shfl.sync.bfly.b32	%r80|%p58, %r79, 4, 31, -1;
	mov.b32 	%f167, %r80;
	add.f32 	%f168, %f166, %f167;
	mov.b32 	%r81, %f168;
	shfl.sync.bfly.b32	%r82|%p59, %r81, 2, 31, -1;
	mov.b32 	%f169, %r82;
	add.f32 	%f170, %f168, %f169;
	mov.b32 	%r83, %f170;
	shfl.sync.bfly.b32	%r84|%p60, %r83, 1, 31, -1;
	mov.b32 	%f171, %r84;
	add.f32 	%f22, %f170, %f171;
	@%p55 bra 	$L__BB1_22;
	bra.uni 	$L__BB1_28;
$L__BB1_22:
	not.b32 	%r85, %r104;
	add.s32 	%r31, %r39, %r85;
	and.b32  	%r86, %r31, 96;
	setp.eq.s32 	%p61, %r86, 96;
	@%p61 bra 	$L__BB1_25;
	shr.u32 	%r87, %r31, 5;
	add.s32 	%r88, %r87, 1;
	and.b32  	%r89, %r88, 3;
	mul.wide.s32 	%rd41, %r3, 4;
	mul.wide.u32 	%rd42, %r104, 4;
	add.s64 	%rd43, %rd41, %rd42;
	add.s64 	%rd52, %rd1, %rd43;
	neg.s32 	%r103, %r89;
	shl.b32 	%r91, %r88, 5;
	and.b32  	%r92, %r91, 96;
	or.b32  	%r104, %r92, %r104;
$L__BB1_24:
	.pragma "nounroll";
	ld.global.f32 	%f172, [%rd52];
	div.rn.f32 	%f173, %f172, %f22;
	st.global.f32 	[%rd52], %f173;
	add.s64 	%rd52, %rd52, 128;
	add.s32 	%r103, %r103, 1;
	setp.ne.s32 	%p62, %r103, 0;
	@%p62 bra 	$L__BB1_24;
$L__BB1_25:
	setp.lt.u32 	%p63, %r31, 96;
	@%p63 bra 	$L__BB1_28;
	mul.wide.s32 	%rd44, %r3, 4;
	mul.wide.u32 	%rd45, %r104, 4;
	add.s64 	%rd46, %rd44, %rd45;
	add.s64 	%rd47, %rd46, %rd1;
	add.s64 	%rd53, %rd47, 256;
$L__BB1_27:
	ld.global.f32 	%f174, [%rd53+-256];
	div.rn.f32 	%f175, %f174, %f22;
	st.global.f32 	[%rd53+-256], %f175;
	ld.global.f32 	%f176, [%rd53+-128];
	div.rn.f32 	%f177, %f176, %f22;
	st.global.f32 	[%rd53+-128], %f177;
	ld.global.f32 	%f178, [%rd53];
	div.rn.f32 	%f179, %f178, %f22;
	st.global.f32 	[%rd53], %f179;
	ld.global.f32 	%f180, [%rd53+128];
	div.rn.f32 	%f181, %f180, %f22;
	st.global.f32 	[%rd53+128], %f181;
	add.s32 	%r104, %r104, 128;
	add.s64 	%rd53, %rd53, 512;
	setp.lt.s32 	%p64, %r104, %r39;
	@%p64 bra 	$L__BB1_27;
$L__BB1_28:
	ret;

}


// ===== COMPILED SASS (sm_100) =====

	.target	sm_100

	.elftype	@"ET_EXEC"


//--------------------- .note.nv.tkinfo           --------------------------
	.section	.note.nv.tkinfo,"",@"SHT_NOTE"
	.sectionflags	@"SHF_NOTE_NV_TKINFO"
	.tkinfo
        /*0018*/ 	.word	0x00000002
        /*0030*/ 	.string	""
        /*0030*/ 	.string	"ptxas"
        /*0030*/ 	.string	"Cuda compilation tools, release 13.0, V13.0.88"
        /*0030*/ 	.string	"Build cuda_13.0.r13.0/compiler.36424714_0"
        /*0030*/ 	.string	"-arch sm_100 -m 64 "



//--------------------- .note.nv.cuinfo           --------------------------
	.section	.note.nv.cuinfo,"",@"SHT_NOTE"
	.sectionflags	@"SHF_NOTE_NV_CUINFO"
        /*0018*/ 	.short	0x0002
        /*001a*/ 	.short	0x0064
        /*001c*/ 	.short	0x0082
	.zero		2


//--------------------- .nv.info                  --------------------------
	.section	.nv.info,"",@"SHT_CUDA_INFO"
	.align	4


	//----- nvinfo : EIATTR_REGCOUNT
	.align		4
        /*0000*/ 	.byte	0x04, 0x2f
        /*0002*/ 	.short	(.L_1 - .L_0)
	.align		4
.L_0:
        /*0004*/ 	.word	index@(_Z14softmax_kernelILi128EEvPfii)
        /*0008*/ 	.word	0x00000012


	//----- nvinfo : EIATTR_FRAME_SIZE
	.align		4
.L_1:
        /*000c*/ 	.byte	0x04, 0x11
        /*000e*/ 	.short	(.L_3 - .L_2)
	.align		4
.L_2:
        /*0010*/ 	.word	index@($__internal_1_$__cuda_sm20_rcp_rn_f32_slowpath)
        /*0014*/ 	.word	0x00000000


	//----- nvinfo : EIATTR_FRAME_SIZE
	.align		4
.L_3:
        /*0018*/ 	.byte	0x04, 0x11
        /*001a*/ 	.short	(.L_5 - .L_4)
	.align		4
.L_4:
        /*001c*/ 	.word	index@(_Z14softmax_kernelILi128EEvPfii)
        /*0020*/ 	.word	0x00000000


	//----- nvinfo : EIATTR_REGCOUNT
	.align		4
.L_5:
        /*0024*/ 	.byte	0x04, 0x2f
        /*0026*/ 	.short	(.L_7 - .L_6)
	.align		4
.L_6:
        /*0028*/ 	.word	index@(_Z17softmax_kernel_v2ILi128EEvPfii)
        /*002c*/ 	.word	0x0000001f


	//----- nvinfo : EIATTR_FRAME_SIZE
	.align		4
.L_7:
        /*0030*/ 	.byte	0x04, 0x11
        /*0032*/ 	.short	(.L_9 - .L_8)
	.align		4
.L_8:
        /*0034*/ 	.word	index@($__internal_0_$__cuda_sm3x_div_rn_noftz_f32_slowpath)
        /*0038*/ 	.word	0x00000000


	//----- nvinfo : EIATTR_FRAME_SIZE
	.align		4
.L_9:
        /*003c*/ 	.byte	0x04, 0x11
        /*003e*/ 	.short	(.L_11 - .L_10)
	.align		4
.L_10:
        /*0040*/ 	.word	index@(_Z17softmax_kernel_v2ILi128EEvPfii)
        /*0044*/ 	.word	0x00000000


	//----- nvinfo : EIATTR_MIN_STACK_SIZE
	.align		4
.L_11:
        /*0048*/ 	.byte	0x04, 0x12
        /*004a*/ 	.short	(.L_13 - .L_12)
	.align		4
.L_12:
        /*004c*/ 	.word	index@(_Z17softmax_kernel_v2ILi128EEvPfii)
        /*0050*/ 	.word	0x00000000


	//----- nvinfo : EIATTR_MIN_STACK_SIZE
	.align		4
.L_13:
        /*0054*/ 	.byte	0x04, 0x12
        /*0056*/ 	.short	(.L_15 - .L_14)
	.align		4
.L_14:
        /*0058*/ 	.word	index@(_Z14softmax_kernelILi128EEvPfii)
        /*005c*/ 	.word	0x00000000
.L_15:


//--------------------- .nv.compat                --------------------------
	.section	.nv.compat,"",@"SHT_CUDA_COMPAT_INFO"
	.align	4
        /*0000*/ 	.byte	0x02, 0x09, 0x00, 0x00, 0x02, 0x02, 0x01, 0x00, 0x02, 0x05, 0x05, 0x00, 0x03, 0x07, 0x01, 0x01
        /*0010*/ 	.byte	0x02, 0x03, 0x00, 0x00, 0x02, 0x06, 0x01, 0x00, 0x04, 0x0b, 0x08, 0x00, 0x01, 0x00, 0x00, 0x00
        /*0020*/ 	.byte	0x00, 0x00, 0x00, 0x00


//--------------------- .nv.info._Z17softmax_kernel_v2ILi128EEvPfii --------------------------
	.section	.nv.info._Z17softmax_kernel_v2ILi128EEvPfii,"",@"SHT_CUDA_INFO"
	.sectionflags	@""
	.align	4


	//----- nvinfo : EIATTR_CUDA_API_VERSION
	.align		4
        /*0000*/ 	.byte	0x04, 0x37
        /*0002*/ 	.short	(.L_17 - .L_16)
.L_16:
        /*0004*/ 	.word	0x00000082


	//----- nvinfo : EIATTR_KPARAM_INFO
	.align		4
.L_17:
        /*0008*/ 	.byte	0x04, 0x17
        /*000a*/ 	.short	(.L_19 - .L_18)
.L_18:
        /*000c*/ 	.word	0x00000000
        /*0010*/ 	.short	0x0002
        /*0012*/ 	.short	0x000c
        /*0014*/ 	.byte	0x00, 0xf0, 0x11, 0x00


	//----- nvinfo : EIATTR_KPARAM_INFO
	.align		4
.L_19:
        /*0018*/ 	.byte	0x04, 0x17
        /*001a*/ 	.short	(.L_21 - .L_20)
.L_20:
        /*001c*/ 	.word	0x00000000
        /*0020*/ 	.short	0x0001
        /*0022*/ 	.short	0x0008
        /*0024*/ 	.byte	0x00, 0xf0, 0x11, 0x00


	//----- nvinfo : EIATTR_KPARAM_INFO
	.align		4
.L_21:
        /*0028*/ 	.byte	0x04, 0x17
        /*002a*/ 	.short	(.L_23 - .L_22)
.L_22:
        /*002c*/ 	.word	0x00000000
        /*0030*/ 	.short	0x0000
        /*0032*/ 	.short	0x0000
        /*0034*/ 	.byte	0x00, 0xf5, 0x21, 0x00


	//----- nvinfo : EIATTR_SPARSE_MMA_MASK
	.align		4
.L_23:
        /*0038*/ 	.byte	0x03, 0x50
        /*003a*/ 	.short	0x0000


	//----- nvinfo : EIATTR_MAXREG_COUNT
	.align		4
        /*003c*/ 	.byte	0x03, 0x1b
        /*003e*/ 	.short	0x00ff


	//----- nvinfo : EIATTR_MERCURY_ISA_VERSION
	.align		4
        /*0040*/ 	.byte	0x03, 0x5f
        /*0042*/ 	.short	0x0101


	//----- nvinfo : EIATTR_COOP_GROUP_MASK_REGIDS
	.align		4
        /*0044*/ 	.byte	0x04, 0x29
        /*0046*/ 	.short	(.L_25 - .L_24)


	//   ....[0]....
.L_24:
        /*0048*/ 	.word	0xffffffff


	//   ....[1]....
        /*004c*/ 	.word	0xffffffff


	//   ....[2]....
        /*0050*/ 	.word	0xffffffff


	//   ....[3]....
        /*0054*/ 	.word	0xffffffff


	//   ....[4]....
        /*0058*/ 	.word	0xffffffff


	//   ....[5]....
        /*005c*/ 	.word	0xffffffff


	//   ....[6]....
        /*0060*/ 	.word	0xffffffff


	//   ....[7]....
        /*0064*/ 	.word	0xffffffff


	//   ....[8]....
        /*0068*/ 	.word	0xffffffff


	//   ....[9]....
        /*006c*/ 	.word	0xffffffff


	//----- nvinfo : EIATTR_COOP_GROUP_INSTR_OFFSETS
	.align		4
.L_25:
        /*0070*/ 	.byte	0x04, 0x28
        /*0072*/ 	.short	(.L_27 - .L_26)


	//   ....[0]....
.L_26:
        /*0074*/ 	.word	0x00000a50


	//   ....[1]....
        /*0078*/ 	.word	0x00000ab0


	//   ....[2]....
        /*007c*/ 	.word	0x00000ae0


	//   ....[3]....
        /*0080*/ 	.word	0x00000b10


	//   ....[4]....
        /*0084*/ 	.word	0x00000b50


	//   ....[5]....
        /*0088*/ 	.word	0x00001250


	//   ....[6]....
        /*008c*/ 	.word	0x00001280


	//   ....[7]....
        /*0090*/ 	.word	0x000012a0


	//   ....[8]....
        /*0094*/ 	.word	0x000012c0


	//   ....[9]....
        /*0098*/ 	.word	0x000012e0


	//----- nvinfo : EIATTR_VRC_CTA_INIT_COUNT
	.align		4
.L_27:
        /*009c*/ 	.byte	0x02, 0x4a
	.zero		1
	.zero		1


	//----- nvinfo : EIATTR_EXIT_INSTR_OFFSETS
	.align		4
        /*00a0*/ 	.byte	0x04, 0x1c
        /*00a2*/ 	.short	(.L_29 - .L_28)


	//   ....[0]....
.L_28:
        /*00a4*/ 	.word	0x00000070


	//   ....[1]....
        /*00a8*/ 	.word	0x000012f0


	//   ....[2]....
        /*00ac*/ 	.word	0x00001580


	//   ....[3]....
        /*00b0*/ 	.word	0x00001a50


	//----- nvinfo : EIATTR_CRS_STACK_SIZE
	.align		4
.L_29:
        /*00b4*/ 	.byte	0x04, 0x1e
        /*00b6*/ 	.short	(.L_31 - .L_30)
.L_30:
        /*00b8*/ 	.word	0x00000000


	//----- nvinfo : EIATTR_CBANK_PARAM_SIZE
	.align		4
.L_31:
        /*00bc*/ 	.byte	0x03, 0x19
        /*00be*/ 	.short	0x0010


	//----- nvinfo : EIATTR_PARAM_CBANK
	.align		4
        /*00c0*/ 	.byte	0x04, 0x0a
        /*00c2*/ 	.short	(.L_33 - .L_32)
	.align		4
.L_32:
        /*00c4*/ 	.word	index@(.nv.constant0._Z17softmax_kernel_v2ILi128EEvPfii)
        /*00c8*/ 	.short	0x0380
        /*00ca*/ 	.short	0x0010


	//----- nvinfo : EIATTR_SW_WAR
	.align		4
.L_33:
        /*00cc*/ 	.byte	0x04, 0x36
        /*00ce*/ 	.short	(.L_35 - .L_34)
.L_34:
        /*00d0*/ 	.word	0x00000008
.L_35:


//--------------------- .nv.info._Z14softmax_kernelILi128EEvPfii --------------------------
	.section	.nv.info._Z14softmax_kernelILi128EEvPfii,"",@"SHT_CUDA_INFO"
	.sectionflags	@""
	.align	4


	//----- nvinfo : EIATTR_CUDA_API_VERSION
	.align		4
        /*0000*/ 	.byte	0x04, 0x37
        /*0002*/ 	.short	(.L_37 - .L_36)
.L_36:
        /*0004*/ 	.word	0x00000082


	//----- nvinfo : EIATTR_KPARAM_INFO
	.align		4
.L_37:
        /*0008*/ 	.byte	0x04, 0x17
        /*000a*/ 	.short	(.L_39 - .L_38)
.L_38:
        /*000c*/ 	.word	0x00000000
        /*0010*/ 	.short	0x0002
        /*0012*/ 	.short	0x000c
        /*0014*/ 	.byte	0x00, 0xf0, 0x11, 0x00


	//----- nvinfo : EIATTR_KPARAM_INFO
	.align		4
.L_39:
        /*0018*/ 	.byte	0x04, 0x17
        /*001a*/ 	.short	(.L_41 - .L_40)
.L_40:
        /*001c*/ 	.word	0x00000000
        /*0020*/ 	.short	0x0001
        /*0022*/ 	.short	0x0008
        /*0024*/ 	.byte	0x00, 0xf0, 0x11, 0x00


	//----- nvinfo : EIATTR_KPARAM_INFO
	.align		4
.L_41:
        /*0028*/ 	.byte	0x04, 0x17
        /*002a*/ 	.short	(.L_43 - .L_42)
.L_42:
        /*002c*/ 	.word	0x00000000
        /*0030*/ 	.short	0x0000
        /*0032*/ 	.short	0x0000
        /*0034*/ 	.byte	0x00, 0xf5, 0x21, 0x00


	//----- nvinfo : EIATTR_SPARSE_MMA_MASK
	.align		4
.L_43:
        /*0038*/ 	.byte	0x03, 0x50
        /*003a*/ 	.short	0x0000


	//----- nvinfo : EIATTR_MAXREG_COUNT
	.align		4
        /*003c*/ 	.byte	0x03, 0x1b
        /*003e*/ 	.short	0x00ff


	//----- nvinfo : EIATTR_NUM_BARRIERS
	.align		4
        /*0040*/ 	.byte	0x02, 0x4c
        /*0042*/ 	.byte	0x01
	.zero		1


	//----- nvinfo : EIATTR_MERCURY_ISA_VERSION
	.align		4
        /*0044*/ 	.byte	0x03, 0x5f
        /*0046*/ 	.short	0x0101


	//----- nvinfo : EIATTR_COOP_GROUP_MASK_REGIDS
	.align		4
        /*0048*/ 	.byte	0x04, 0x29
        /*004a*/ 	.short	(.L_45 - .L_44)


	//   ....[0]....
.L_44:
        /*004c*/ 	.word	0xffffffff


	//   ....[1]....
        /*0050*/ 	.word	0xffffffff


	//   ....[2]....
        /*0054*/ 	.word	0xffffffff


	//   ....[3]....
        /*0058*/ 	.word	0xffffffff


	//   ....[4]....
        /*005c*/ 	.word	0xffffffff


	//   ....[5]....
        /*0060*/ 	.word	0xffffffff


	//   ....[6]....
        /*0064*/ 	.word	0xffffffff


	//   ....[7]....
        /*0068*/ 	.word	0xffffffff


	//   ....[8]....
        /*006c*/ 	.word	0xffffffff


	//   ....[9]....
        /*0070*/ 	.word	0xffffffff


	//   ....[10]....
        /*0074*/ 	.word	0xffffffff


	//   ....[11]....
        /*0078*/ 	.word	0xffffffff


	//   ....[12]....
        /*007c*/ 	.word	0xffffffff


	//   ....[13]....
        /*0080*/ 	.word	0xffffffff


	//----- nvinfo : EIATTR_COOP_GROUP_INSTR_OFFSETS
	.align		4
.L_45:
        /*0084*/ 	.byte	0x04, 0x28
        /*0086*/ 	.short	(.L_47 - .L_46)


	//   ....[0]....
.L_46:
        /*0088*/ 	.word	0x00000170


	//   ....[1]....
        /*008c*/ 	.word	0x000001b0


	//   ....[2]....
        /*0090*/ 	.word	0x000001f0


	//   ....[3]....
        /*0094*/ 	.word	0x00000250


	//   ....[4]....
        /*0098*/ 	.word	0x000002c0


	//   ....[5]....
        /*009c*/ 	.word	0x000003a0


	//   ....[6]....
        /*00a0*/ 	.word	0x000003e0


	//   ....[7]....
        /*00a4*/ 	.word	0x000005e0


	//   ....[8]....
        /*00a8*/ 	.word	0x00000660


	//   ....[9]....
        /*00ac*/ 	.word	0x000006a0


	//   ....[10]....
        /*00b0*/ 	.word	0x000006e0


	//   ....[11]....
        /*00b4*/ 	.word	0x00000740


	//   ....[12]....
        /*00b8*/ 	.word	0x000007a0


	//   ....[13]....
        /*00bc*/ 	.word	0x000007c0


	//----- nvinfo : EIATTR_VRC_CTA_INIT_COUNT
	.align		4
.L_47:
        /*00c0*/ 	.byte	0x02, 0x4a
	.zero		1
	.zero		1


	//----- nvinfo : EIATTR_EXIT_INSTR_OFFSETS
	.align		4
        /*00c4*/ 	.byte	0x04, 0x1c
        /*00c6*/ 	.short	(.L_49 - .L_48)


	//   ....[0]....
.L_48:
        /*00c8*/ 	.word	0x00000940


	//   ....[1]....
        /*00cc*/ 	.word	0x00000a10


	//----- nvinfo : EIATTR_CRS_STACK_SIZE
	.align		4
.L_49:
        /*00d0*/ 	.byte	0x04, 0x1e
        /*00d2*/ 	.short	(.L_51 - .L_50)
.L_50:
        /*00d4*/ 	.word	0x00000000


	//----- nvinfo : EIATTR_CBANK_PARAM_SIZE
	.align		4
.L_51:
        /*00d8*/ 	.byte	0x03, 0x19
        /*00da*/ 	.short	0x0010


	//----- nvinfo : EIATTR_PARAM_CBANK
	.align		4
        /*00dc*/ 	.byte	0x04, 0x0a
        /*00de*/ 	.short	(.L_53 - .L_52)
	.align		4
.L_52:
        /*00e0*/ 	.word	index@(.nv.constant0._Z14softmax_kernelILi128EEvPfii)
        /*00e4*/ 	.short	0x0380
        /*00e6*/ 	.short	0x0010


	//----- nvinfo : EIATTR_SW_WAR
	.align		4
.L_53:
        /*00e8*/ 	.byte	0x04, 0x36
        /*00ea*/ 	.short	(.L_55 - .L_54)
.L_54:
        /*00ec*/ 	.word	0x00000008
.L_55:


//--------------------- .nv.callgraph             --------------------------
	.section	.nv.callgraph,"",@"SHT_CUDA_CALLGRAPH"
	.align	4
	.sectionentsize	8
	.align		4
        /*0000*/ 	.word	0x00000000
	.align		4
        /*0004*/ 	.word	0xffffffff
	.align		4
        /*0008*/ 	.word	0x00000000
	.align		4
        /*000c*/ 	.word	0xfffffffe
	.align		4
        /*0010*/ 	.word	0x00000000
	.align		4
        /*0014*/ 	.word	0xfffffffd
	.align		4
        /*0018*/ 	.word	0x00000000
	.align		4
        /*001c*/ 	.word	0xfffffffc


//--------------------- .text._Z17softmax_kernel_v2ILi128EEvPfii --------------------------
	.section	.text._Z17softmax_kernel_v2ILi128EEvPfii,"ax",@progbits
	.align	128
        .global         _Z17softmax_kernel_v2ILi128EEvPfii
        .type           _Z17softmax_kernel_v2ILi128EEvPfii,@function
        .size           _Z17softmax_kernel_v2ILi128EEvPfii,(.L_x_59 - _Z17softmax_kernel_v2ILi128EEvPfii)
        .other          _Z17softmax_kernel_v2ILi128EEvPfii,@"STO_CUDA_ENTRY STV_DEFAULT"
_Z17softmax_kernel_v2ILi128EEvPfii:
.text._Z17softmax_kernel_v2ILi128EEvPfii:
[----:B------:R-:W-:Y:S01]  /*0000*/  LDC R1, c[0x0][0x37c] ;  /* 0x0000df00ff017b82 */ /* 0x000fe20000000800 */
[----:B------:R-:W0:Y:S01]  /*0010*/  S2R R0, SR_TID.X ;  /* 0x0000000000007919 */ /* 0x000e220000002100 */
[----:B------:R-:W1:Y:S01]  /*0020*/  LDCU UR4, c[0x0][0x388] ;  /* 0x00007100ff0477ac */ /* 0x000e620008000800 */
[----:B------:R-:W2:Y:S01]  /*0030*/  S2R R3, SR_CTAID.X ;  /* 0x0000000000037919 */ /* 0x000ea20000002500 */
[----:B0-----:R-:W-:-:S05]  /*0040*/  SHF.R.U32.HI R2, RZ, 0x5, R0 ;  /* 0x00000005ff027819 */ /* 0x001fca0000011600 */
[----:B--2---:R-:W-:-:S05]  /*0050*/  IMAD R2, R3, 0x4, R2 ;  /* 0x0000000403027824 */ /* 0x004fca00078e0202 */
[----:B-1----:R-:W-:-:S13]  /*0060*/  ISETP.GE.AND P0, PT, R2, UR4, PT ;  /* 0x0000000402007c0c */ /* 0x002fda000bf06270 */
[----:B------:R-:W-:Y:S05]  /*0070*/  @P0 EXIT ;  /* 0x000000000000094d */ /* 0x000fea0003800000 */
[----:B------:R-:W0:Y:S01]  /*0080*/  LDCU UR6, c[0x0][0x38c] ;  /* 0x00007180ff0677ac */ /* 0x000e220008000800 */
[----:B------:R-:W-:Y:S01]  /*0090*/  LOP3.LUT R4, R0, 0x1f, RZ, 0xc0, !PT ;  /* 0x0000001f00047812 */ /* 0x000fe200078ec0ff */
[----:B------:R-:W-:Y:S01]  /*00a0*/  BSSY.RECONVERGENT B0, `(.L_x_0) ;  /* 0x000009a000007945 */ /* 0x000fe20003800200 */
[----:B------:R-:W-:Y:S01]  /*00b0*/  IMAD.MOV.U32 R7, RZ, RZ, -0x2feafd07 ;  /* 0xd01502f9ff077424 */ /* 0x000fe200078e00ff */
[----:B------:R-:W1:Y:S01]  /*00c0*/  LDCU.64 UR4, c[0x0][0x358] ;  /* 0x00006b00ff0477ac */ /* 0x000e620008000a00 */
[----:B0-----:R-:W-:Y:S01]  /*00d0*/  ISETP.GE.AND P0, PT, R4, UR6, PT ;  /* 0x0000000604007c0c */ /* 0x001fe2000bf06270 */
[----:B------:R-:W-:-:S12]  /*00e0*/  IMAD R5, R2, UR6, RZ ;  /* 0x0000000602057c24 */ /* 0x000fd8000f8e02ff */
[----:B-1----:R-:W-:Y:S05]  /*00f0*/  @P0 BRA `(.L_x_1) ;  /* 0x0000000800500947 */ /* 0x002fea0003800000 */
[----:B------:R-:W-:Y:S01]  /*0100*/  LOP3.LUT R2, RZ, R4, RZ, 0x33, !PT ;  /* 0x00000004ff027212 */ /* 0x000fe200078e33ff */
[----:B------:R-:W-:Y:S01]  /*0110*/  BSSY.RECONVERGENT B1, `(.L_x_2) ;  /* 0x0000049000017945 */ /* 0x000fe20003800200 */
[----:B------:R-:W-:Y:S02]  /*0120*/  IMAD.MOV.U32 R7, RZ, RZ, -0x2feafd07 ;  /* 0xd01502f9ff077424 */ /* 0x000fe400078e00ff */
[----:B------:R-:W-:Y:S02]  /*0130*/  IMAD.MOV.U32 R8, RZ, RZ, R4 ;  /* 0x000000ffff087224 */ /* 0x000fe400078e0004 */
[----:B------:R-:W-:-:S05]  /*0140*/  VIADD R2, R2, UR6 ;  /* 0x0000000602027c36 */ /* 0x000fca0008000000 */
[C---:B------:R-:W-:Y:S02]  /*0150*/  ISETP.GE.U32.AND P1, PT, R2.reuse, 0x1e0, PT ;  /* 0x000001e00200780c */ /* 0x040fe40003f26070 */
[----:B------:R-:W-:-:S04]  /*0160*/  LEA.HI R6, R2, 0x1, RZ, 0x1b ;  /* 0x0000000102067811 */ /* 0x000fc800078fd8ff */
[----:B------:R-:W-:-:S04]  /*0170*/  LOP3.LUT R22, R6, 0xf, RZ, 0xc0, !PT ;  /* 0x0000000f06167812 */ /* 0x000fc800078ec0ff */
[----:B------:R-:W-:-:S03]  /*0180*/  ISETP.NE.AND P0, PT, R22, RZ, PT ;  /* 0x000000ff1600720c */ /* 0x000fc60003f05270 */
[----:B------:R-:W-:Y:S10]  /*0190*/  @!P1 BRA `(.L_x_3) ;  /* 0x0000000400009947 */ /* 0x000ff40003800000 */
[----:B------:R-:W0:Y:S01]  /*01a0*/  LDCU.64 UR8, c[0x0][0x380] ;  /* 0x00007000ff0877ac */ /* 0x000e220008000a00 */
[----:B------:R-:W-:Y:S01]  /*01b0*/  IMAD.WIDE.U32 R2, R4, 0x4, RZ ;  /* 0x0000000404027825 */ /* 0x000fe200078e00ff */
[----:B------:R-:W-:-:S03]  /*01c0*/  LOP3.LUT R11, R6, 0xffffff0, RZ, 0xc0, !PT ;  /* 0x0ffffff0060b7812 */ /* 0x000fc600078ec0ff */
[----:B------:R-:W-:Y:S02]  /*01d0*/  IMAD.MOV.U32 R7, RZ, RZ, -0x2feafd07 ;  /* 0xd01502f9ff077424 */ /* 0x000fe400078e00ff */
[----:B------:R-:W-:-:S04]  /*01e0*/  IMAD.WIDE R2, R5, 0x4, R2 ;  /* 0x0000000405027825 */ /* 0x000fc800078e0202 */
[----:B------:R-:W-:Y:S02]  /*01f0*/  IMAD.MOV.U32 R8, RZ, RZ, R4 ;  /* 0x000000ffff087224 */ /* 0x000fe400078e0004 */
[----:B------:R-:W-:Y:S01]  /*0200*/  IMAD.MOV R11, RZ, RZ, -R11 ;  /* 0x000000ffff0b7224 */ /* 0x000fe200078e0a0b */
[----:B0-----:R-:W-:-:S04]  /*0210*/  IADD3 R2, P1, PT, R2, UR8, RZ ;  /* 0x0000000802027c10 */ /* 0x001fc8000ff3e0ff */
[----:B------:R-:W-:-:S04]  /*0220*/  IADD3 R2, P2, PT, R2, 0x400, RZ ;  /* 0x0000040002027810 */ /* 0x000fc80007f5e0ff */
[----:B------:R-:W-:-:S09]  /*0230*/  IADD3.X R3, PT, PT, RZ, UR9, R3, P2, P1 ;  /* 0x00000009ff037c10 */ /* 0x000fd200097e2403 */
.L_x_4:
[----:B------:R-:W2:Y:S04]  /*0240*/  LDG.E R24, desc[UR4][R2.64+-0x400] ;  /* 0xfffc000402187981 */ /* 0x000ea8000c1e1900 */
[----:B------:R-:W3:Y:S04]  /*0250*/  LDG.E R26, desc[UR4][R2.64+-0x380] ;  /* 0xfffc8004021a7981 */ /* 0x000ee8000c1e1900 */
[----:B------:R-:W4:Y:S04]  /*0260*/  LDG.E R28, desc[UR4][R2.64+-0x300] ;  /* 0xfffd0004021c7981 */ /* 0x000f28000c1e1900 */
[----:B------:R-:W5:Y:S04]  /*0270*/  LDG.E R23, desc[UR4][R2.64+-0x280] ;  /* 0xfffd800402177981 */ /* 0x000f68000c1e1900 */
        /* <DEDUP_REMOVED lines=11> */
[----:B------:R0:W5:Y:S01]  /*0330*/  LDG.E R10, desc[UR4][R2.64+0x380] ;  /* 0x00038004020a7981 */ /* 0x000162000c1e1900 */
[----:B------:R-:W-:-:S02]  /*0340*/  VIADD R11, R11, 0x10 ;  /* 0x000000100b0b7836 */ /* 0x000fc40000000000 */
[----:B------:R-:W-:-:S03]  /*0350*/  VIADD R8, R8, 0x200 ;  /* 0x0000020008087836 */ /* 0x000fc60000000000 */
[----:B------:R-:W-:Y:S02]  /*0360*/  ISETP.NE.AND P2, PT, R11, RZ, PT ;  /* 0x000000ff0b00720c */ /* 0x000fe40003f45270 */
[----:B0-----:R-:W-:-:S05]  /*0370*/  IADD3 R2, P3, PT, R2, 0x800, RZ ;  /* 0x0000080002027810 */ /* 0x001fca0007f7e0ff */
[----:B------:R-:W-:Y:S01]  /*0380*/  IMAD.X R3, RZ, RZ, R3, P3 ;  /* 0x000000ffff037224 */ /* 0x000fe200018e0603 */
[----:B--2---:R-:W-:-:S04]  /*0390*/  FSETP.GT.AND P1, PT, R7, R24, PT ;  /* 0x000000180700720b */ /* 0x004fc80003f24000 */
[----:B------:R-:W-:-:S04]  /*03a0*/  FSEL R7, R7, R24, P1 ;  /* 0x0000001807077208 */ /* 0x000fc80000800000 */
[----:B---3--:R-:W-:-:S04]  /*03b0*/  FSETP.GT.AND P1, PT, R7, R26, PT ;  /* 0x0000001a0700720b */ /* 0x008fc80003f24000 */
[----:B------:R-:W-:-:S04]  /*03c0*/  FSEL R7, R7, R26, P1 ;  /* 0x0000001a07077208 */ /* 0x000fc80000800000 */
[----:B----4-:R-:W-:-:S04]  /*03d0*/  FSETP.GT.AND P1, PT, R7, R28, PT ;  /* 0x0000001c0700720b */ /* 0x010fc80003f24000 */
[----:B------:R-:W-:-:S04]  /*03e0*/  FSEL R7, R7, R28, P1 ;  /* 0x0000001c07077208 */ /* 0x000fc80000800000 */
[----:B-----5:R-:W-:-:S04]  /*03f0*/  FSETP.GT.AND P1, PT, R7, R23, PT ;  /* 0x000000170700720b */ /* 0x020fc80003f24000 */
[----:B------:R-:W-:-:S04]  /*0400*/  FSEL R24, R7, R23, P1 ;  /* 0x0000001707187208 */ /* 0x000fc80000800000 */
[----:B------:R-:W-:-:S04]  /*0410*/  FSETP.GT.AND P1, PT, R24, R21, PT ;  /* 0x000000151800720b */ /* 0x000fc80003f24000 */
        /* <DEDUP_REMOVED lines=22> */
[----:B------:R-:W-:Y:S01]  /*0580*/  FSEL R7, R7, R10, P1 ;  /* 0x0000000a07077208 */ /* 0x000fe20000800000 */
[----:B------:R-:W-:Y:S08]  /*0590*/  @P2 BRA `(.L_x_4) ;  /* 0xfffffffc00282947 */ /* 0x000ff0000383ffff */
.L_x_3:
[----:B------:R-:W-:Y:S05]  /*05a0*/  BSYNC.RECONVERGENT B1 ;  /* 0x0000000000017941 */ /* 0x000fea0003800200 */
.L_x_2:
[----:B------:R-:W-:Y:S05]  /*05b0*/  @!P0 BRA `(.L_x_1) ;  /* 0x0000000400208947 */ /* 0x000fea0003800000 */
[----:B------:R-:W0:Y:S01]  /*05c0*/  LDC.64 R2, c[0x0][0x380] ;  /* 0x0000e000ff027b82 */ /* 0x000e220000000a00 */
[----:B------:R-:W-:Y:S01]  /*05d0*/  ISETP.GE.U32.AND P1, PT, R22, 0x8, PT ;  /* 0x000000081600780c */ /* 0x000fe20003f26070 */
[----:B------:R-:W-:Y:S01]  /*05e0*/  IMAD.WIDE R10, R5, 0x4, RZ ;  /* 0x00000004050a7825 */ /* 0x000fe200078e02ff */
[----:B------:R-:W-:Y:S01]  /*05f0*/  LOP3.LUT R9, R6, 0x7, RZ, 0xc0, !PT ;  /* 0x0000000706097812 */ /* 0x000fe200078ec0ff */
[----:B------:R-:W-:Y:S03]  /*0600*/  BSSY.RECONVERGENT B1, `(.L_x_5) ;  /* 0x000001f000017945 */ /* 0x000fe60003800200 */
[----:B------:R-:W-:Y:S02]  /*0610*/  ISETP.NE.AND P0, PT, R9, RZ, PT ;  /* 0x000000ff0900720c */ /* 0x000fe40003f05270 */
[----:B0-----:R-:W-:-:S05]  /*0620*/  IADD3 R12, P2, PT, R10, R2, RZ ;  /* 0x000000020a0c7210 */ /* 0x001fca0007f5e0ff */
[----:B------:R-:W-:Y:S01]  /*0630*/  IMAD.X R13, R11, 0x1, R3, P2 ;  /* 0x000000010b0d7824 */ /* 0x000fe200010e0603 */
[----:B------:R-:W-:Y:S07]  /*0640*/  @!P1 BRA `(.L_x_6) ;  /* 0x0000000000689947 */ /* 0x000fee0003800000 */
[----:B------:R-:W-:-:S05]  /*0650*/  IMAD.WIDE.U32 R14, R8, 0x4, R12 ;  /* 0x00000004080e7825 */ /* 0x000fca00078e000c */
[----:B------:R-:W2:Y:S04]  /*0660*/  LDG.E R16, desc[UR4][R14.64] ;  /* 0x000000040e107981 */ /* 0x000ea8000c1e1900 */
[----:B------:R-:W3:Y:S04]  /*0670*/  LDG.E R18, desc[UR4][R14.64+0x80] ;  /* 0x000080040e127981 */ /* 0x000ee8000c1e1900 */
[----:B------:R-:W4:Y:S04]  /*0680*/  LDG.E R20, desc[UR4][R14.64+0x100] ;  /* 0x000100040e147981 */ /* 0x000f28000c1e1900 */
[----:B------:R-:W5:Y:S04]  /*0690*/  LDG.E R22, desc[UR4][R14.64+0x180] ;  /* 0x000180040e167981 */ /* 0x000f68000c1e1900 */
[----:B------:R-:W5:Y:S04]  /*06a0*/  LDG.E R24, desc[UR4][R14.64+0x200] ;  /* 0x000200040e187981 */ /* 0x000f68000c1e1900 */
[----:B------:R-:W5:Y:S04]  /*06b0*/  LDG.E R26, desc[UR4][R14.64+0x280] ;  /* 0x000280040e1a7981 */ /* 0x000f68000c1e1900 */
[----:B------:R-:W5:Y:S04]  /*06c0*/  LDG.E R28, desc[UR4][R14.64+0x300] ;  /* 0x000300040e1c7981 */ /* 0x000f68000c1e1900 */
[----:B------:R-:W5:Y:S01]  /*06d0*/  LDG.E R17, desc[UR4][R14.64+0x380] ;  /* 0x000380040e117981 */ /* 0x000f62000c1e1900 */
[----:B------:R-:W-:Y:S01]  /*06e0*/  VIADD R8, R8, 0x100 ;  /* 0x0000010008087836 */ /* 0x000fe20000000000 */
        /* <DEDUP_REMOVED lines=15> */
[----:B------:R-:W-:-:S09]  /*07e0*/  FSEL R7, R7, R17, P1 ;  /* 0x0000001107077208 */ /* 0x000fd20000800000 */
.L_x_6:
[----:B------:R-:W-:Y:S05]  /*07f0*/  BSYNC.RECONVERGENT B1 ;  /* 0x0000000000017941 */ /* 0x000fea0003800200 */
.L_x_5:
[----:B------:R-:W-:Y:S05]  /*0800*/  @!P0 BRA `(.L_x_1) ;  /* 0x00000000008c8947 */ /* 0x000fea0003800000 */
[----:B------:R-:W-:Y:S01]  /*0810*/  ISETP.GE.U32.AND P1, PT, R9, 0x4, PT ;  /* 0x000000040900780c */ /* 0x000fe20003f26070 */
[----:B------:R-:W-:Y:S01]  /*0820*/  BSSY.RECONVERGENT B1, `(.L_x_7) ;  /* 0x0000012000017945 */ /* 0x000fe20003800200 */
[----:B------:R-:W-:-:S04]  /*0830*/  LOP3.LUT R6, R6, 0x3, RZ, 0xc0, !PT ;  /* 0x0000000306067812 */ /* 0x000fc800078ec0ff */
[----:B------:R-:W-:-:S07]  /*0840*/  ISETP.NE.AND P0, PT, R6, RZ, PT ;  /* 0x000000ff0600720c */ /* 0x000fce0003f05270 */
[----:B------:R-:W-:Y:S06]  /*0850*/  @!P1 BRA `(.L_x_8) ;  /* 0x0000000000389947 */ /* 0x000fec0003800000 */
[----:B------:R-:W-:-:S05]  /*0860*/  IMAD.WIDE.U32 R12, R8, 0x4, R12 ;  /* 0x00000004080c7825 */ /* 0x000fca00078e000c */
[----:B------:R-:W2:Y:S04]  /*0870*/  LDG.E R14, desc[UR4][R12.64] ;  /* 0x000000040c0e7981 */ /* 0x000ea8000c1e1900 */
[----:B------:R-:W3:Y:S04]  /*0880*/  LDG.E R16, desc[UR4][R12.64+0x80] ;  /* 0x000080040c107981 */ /* 0x000ee8000c1e1900 */
[----:B------:R-:W4:Y:S04]  /*0890*/  LDG.E R18, desc[UR4][R12.64+0x100] ;  /* 0x000100040c127981 */ /* 0x000f28000c1e1900 */
        /* <DEDUP_REMOVED lines=9> */
[----:B------:R-:W-:-:S09]  /*0930*/  FSEL R7, R7, R20, P1 ;  /* 0x0000001407077208 */ /* 0x000fd20000800000 */
.L_x_8:
[----:B------:R-:W-:Y:S05]  /*0940*/  BSYNC.RECONVERGENT B1 ;  /* 0x0000000000017941 */ /* 0x000fea0003800200 */
.L_x_7:
[----:B------:R-:W-:Y:S05]  /*0950*/  @!P0 BRA `(.L_x_1) ;  /* 0x0000000000388947 */ /* 0x000fea0003800000 */
[----:B------:R-:W-:-:S04]  /*0960*/  IMAD.WIDE.U32 R10, R8, 0x4, R10 ;  /* 0x00000004080a7825 */ /* 0x000fc800078e000a */
[----:B------:R-:W-:Y:S01]  /*0970*/  IMAD.MOV R6, RZ, RZ, -R6 ;  /* 0x000000ffff067224 */ /* 0x000fe200078e0a06 */
[----:B------:R-:W-:-:S05]  /*0980*/  IADD3 R8, P0, PT, R10, R2, RZ ;  /* 0x000000020a087210 */ /* 0x000fca0007f1e0ff */
[----:B------:R-:W-:-:S08]  /*0990*/  IMAD.X R9, R11, 0x1, R3, P0 ;  /* 0x000000010b097824 */ /* 0x000fd000000e0603 */
.L_x_9:
[----:B------:R-:W-:Y:S02]  /*09a0*/  IMAD.MOV.U32 R2, RZ, RZ, R8 ;  /* 0x000000ffff027224 */ /* 0x000fe400078e0008 */
[----:B------:R-:W-:-:S05]  /*09b0*/  IMAD.MOV.U32 R3, RZ, RZ, R9 ;  /* 0x000000ffff037224 */ /* 0x000fca00078e0009 */
[----:B------:R-:W2:Y:S01]  /*09c0*/  LDG.E R2, desc[UR4][R2.64] ;  /* 0x0000000402027981 */ /* 0x000ea2000c1e1900 */
[----:B------:R-:W-:Y:S01]  /*09d0*/  VIADD R6, R6, 0x1 ;  /* 0x0000000106067836 */ /* 0x000fe20000000000 */
[----:B------:R-:W-:-:S04]  /*09e0*/  IADD3 R8, P2, PT, R8, 0x80, RZ ;  /* 0x0000008008087810 */ /* 0x000fc80007f5e0ff */
[----:B------:R-:W-:Y:S01]  /*09f0*/  ISETP.NE.AND P1, PT, R6, RZ, PT ;  /* 0x000000ff0600720c */ /* 0x000fe20003f25270 */
[----:B------:R-:W-:Y:S01]  /*0a00*/  IMAD.X R9, RZ, RZ, R9, P2 ;  /* 0x000000ffff097224 */ /* 0x000fe200010e0609 */
[----:B--2---:R-:W-:-:S04]  /*0a10*/  FSETP.GT.AND P0, PT, R7, R2, PT ;  /* 0x000000020700720b */ /* 0x004fc80003f04000 */
[----:B------:R-:W-:-:S07]  /*0a20*/  FSEL R7, R7, R2, P0 ;  /* 0x0000000207077208 */ /* 0x000fce0000000000 */
[----:B------:R-:W-:Y:S05]  /*0a30*/  @P1 BRA `(.L_x_9) ;  /* 0xfffffffc00d81947 */ /* 0x000fea000383ffff */
.L_x_1:
[----:B------:R-:W-:Y:S05]  /*0a40*/  BSYNC.RECONVERGENT B0 ;  /* 0x0000000000007941 */ /* 0x000fea0003800200 */
.L_x_0:
[----:B------:R-:W0:Y:S01]  /*0a50*/  SHFL.BFLY PT, R2, R7, 0x10, 0x1f ;  /* 0x0e001f0007027f89 */ /* 0x000e2200000e0000 */
[----:B------:R-:W1:Y:S01]  /*0a60*/  LDCU UR6, c[0x0][0x38c] ;  /* 0x00007180ff0677ac */ /* 0x000e620008000800 */
[----:B------:R-:W-:Y:S01]  /*0a70*/  BSSY.RECONVERGENT B0, `(.L_x_10) ;  /* 0x000007d000007945 */ /* 0x000fe20003800200 */
[----:B-1----:R-:W-:Y:S02]  /*0a80*/  ISETP.GE.AND P1, PT, R4, UR6, PT ;  /* 0x0000000604007c0c */ /* 0x002fe4000bf26270 */
[----:B0-----:R-:W-:-:S04]  /*0a90*/  FSETP.GT.AND P0, PT, R7, R2, PT ;  /* 0x000000020700720b */ /* 0x001fc80003f04000 */
[----:B------:R-:W-:-:S05]  /*0aa0*/  FSEL R2, R7, R2, P0 ;  /* 0x0000000207027208 */ /* 0x000fca0000000000 */
[----:B------:R-:W0:Y:S02]  /*0ab0*/  SHFL.BFLY PT, R3, R2, 0x8, 0x1f ;  /* 0x0d001f0002037f89 */ /* 0x000e2400000e0000 */
[----:B0-----:R-:W-:-:S04]  /*0ac0*/  FSETP.GT.AND P0, PT, R2, R3, PT ;  /* 0x000000030200720b */ /* 0x001fc80003f04000 */
[----:B------:R-:W-:-:S05]  /*0ad0*/  FSEL R6, R2, R3, P0 ;  /* 0x0000000302067208 */ /* 0x000fca0000000000 */
[----:B------:R-:W0:Y:S02]  /*0ae0*/  SHFL.BFLY PT, R3, R6, 0x4, 0x1f ;  /* 0x0c801f0006037f89 */ /* 0x000e2400000e0000 */
[----:B0-----:R-:W-:-:S04]  /*0af0*/  FSETP.GT.AND P0, PT, R6, R3, PT ;  /* 0x000000030600720b */ /* 0x001fc80003f04000 */
[----:B------:R-:W-:-:S05]  /*0b00*/  FSEL R8, R6, R3, P0 ;  /* 0x0000000306087208 */ /* 0x000fca0000000000 */
[----:B------:R-:W0:Y:S02]  /*0b10*/  SHFL.BFLY PT, R3, R8, 0x2, 0x1f ;  /* 0x0c401f0008037f89 */ /* 0x000e2400000e0000 */
[----:B0-----:R-:W-:-:S04]  /*0b20*/  FSETP.GT.AND P0, PT, R8, R3, PT ;  /* 0x000000030800720b */ /* 0x001fc80003f04000 */
[----:B------:R-:W-:Y:S01]  /*0b30*/  FSEL R7, R8, R3, P0 ;  /* 0x0000000308077208 */ /* 0x000fe20000000000 */
[----:B------:R-:W-:-:S04]  /*0b40*/  IMAD.MOV.U32 R3, RZ, RZ, RZ ;  /* 0x000000ffff037224 */ /* 0x000fc800078e00ff */
[----:B------:R-:W0:Y:S02]  /*0b50*/  SHFL.BFLY PT, R10, R7, 0x1, 0x1f ;  /* 0x0c201f00070a7f89 */ /* 0x000e2400000e0000 */
[----:B0-----:R-:W-:-:S04]  /*0b60*/  FSETP.GT.AND P0, PT, R7, R10, PT ;  /* 0x0000000a0700720b */ /* 0x001fc80003f04000 */
[----:B------:R-:W-:Y:S01]  /*0b70*/  FSEL R2, R7, R10, P0 ;  /* 0x0000000a07027208 */ /* 0x000fe20000000000 */
[----:B------:R-:W-:Y:S08]  /*0b80*/  @P1 BRA `(.L_x_11) ;  /* 0x0000000400ac1947 */ /* 0x000ff00003800000 */
[----:B------:R-:W-:Y:S01]  /*0b90*/  LOP3.LUT R3, RZ, R4, RZ, 0x33, !PT ;  /* 0x00000004ff037212 */ /* 0x000fe200078e33ff */
[----:B------:R-:W-:Y:S01]  /*0ba0*/  BSSY.RECONVERGENT B1, `(.L_x_12) ;  /* 0x0000029000017945 */ /* 0x000fe20003800200 */
[----:B------:R-:W-:-:S03]  /*0bb0*/  IMAD.MOV.U32 R6, RZ, RZ, R4 ;  /* 0x000000ffff067224 */ /* 0x000fc600078e0004 */
[----:B------:R-:W-:-:S05]  /*0bc0*/  VIADD R8, R3, UR6 ;  /* 0x0000000603087c36 */ /* 0x000fca0008000000 */
[C---:B------:R-:W-:Y:S02]  /*0bd0*/  LOP3.LUT R3, R8.reuse, 0x60, RZ, 0xc0, !PT ;  /* 0x0000006008037812 */ /* 0x040fe400078ec0ff */
[----:B------:R-:W-:Y:S02]  /*0be0*/  ISETP.GE.U32.AND P0, PT, R8, 0x60, PT ;  /* 0x000000600800780c */ /* 0x000fe40003f06070 */
[----:B------:R-:W-:Y:S01]  /*0bf0*/  ISETP.NE.AND P1, PT, R3, 0x60, PT ;  /* 0x000000600300780c */ /* 0x000fe20003f25270 */
[----:B------:R-:W-:-:S12]  /*0c00*/  IMAD.MOV.U32 R3, RZ, RZ, RZ ;  /* 0x000000ffff037224 */ /* 0x000fd800078e00ff */
[----:B------:R-:W-:Y:S05]  /*0c10*/  @!P1 BRA `(.L_x_13) ;  /* 0x0000000000849947 */ /* 0x000fea0003800000 */
[----:B------:R-:W0:Y:S01]  /*0c20*/  LDCU.64 UR8, c[0x0][0x380] ;  /* 0x00007000ff0877ac */ /* 0x000e220008000a00 */
[----:B------:R-:W-:Y:S01]  /*0c30*/  LOP3.LUT R6, R0, 0x1f, RZ, 0xc0, !PT ;  /* 0x0000001f00067812 */ /* 0x000fe200078ec0ff */
[----:B------:R-:W-:Y:S01]  /*0c40*/  IMAD.MOV.U32 R3, RZ, RZ, RZ ;  /* 0x000000ffff037224 */ /* 0x000fe200078e00ff */
[----:B------:R-:W-:-:S03]  /*0c50*/  LEA.HI R0, R8, 0x1, RZ, 0x1b ;  /* 0x0000000108007811 */ /* 0x000fc600078fd8ff */
[----:B------:R-:W-:Y:S01]  /*0c60*/  IMAD.WIDE.U32 R6, R6, 0x4, RZ ;  /* 0x0000000406067825 */ /* 0x000fe200078e00ff */
[----:B------:R-:W-:-:S03]  /*0c70*/  LOP3.LUT R0, R0, 0x3, RZ, 0xc0, !PT ;  /* 0x0000000300007812 */ /* 0x000fc600078ec0ff */
[----:B------:R-:W-:-:S04]  /*0c80*/  IMAD.WIDE R6, R5, 0x4, R6 ;  /* 0x0000000405067825 */ /* 0x000fc800078e0206 */
[----:B------:R-:W-:Y:S01]  /*0c90*/  IMAD.MOV R0, RZ, RZ, -R0 ;  /* 0x000000ffff007224 */ /* 0x000fe200078e0a00 */
[----:B0-----:R-:W-:Y:S01]  /*0ca0*/  IADD3 R10, P1, PT, R6, UR8, RZ ;  /* 0x00000008060a7c10 */ /* 0x001fe2000ff3e0ff */
[----:B------:R-:W-:-:S03]  /*0cb0*/  IMAD.MOV.U32 R6, RZ, RZ, R4 ;  /* 0x000000ffff067224 */ /* 0x000fc600078e0004 */
[----:B------:R-:W-:-:S09]  /*0cc0*/  IADD3.X R11, PT, PT, R7, UR9, RZ, P1, !PT ;  /* 0x00000009070b7c10 */ /* 0x000fd20008ffe4ff */
.L_x_14:
[----:B0-----:R-:W-:Y:S02]  /*0cd0*/  IMAD.MOV.U32 R8, RZ, RZ, R10 ;  /* 0x000000ffff087224 */ /* 0x001fe400078e000a */
[----:B------:R-:W-:-:S05]  /*0ce0*/  IMAD.MOV.U32 R9, RZ, RZ, R11 ;  /* 0x000000ffff097224 */ /* 0x000fca00078e000b */
[----:B------:R-:W2:Y:S01]  /*0cf0*/  LDG.E R7, desc[UR4][R8.64] ;  /* 0x0000000408077981 */ /* 0x000ea2000c1e1900 */
[----:B------:R-:W-:Y:S02]  /*0d00*/  IMAD.MOV.U32 R10, RZ, RZ, 0x3bbb989d ;  /* 0x3bbb989dff0a7424 */ /* 0x000fe400078e00ff */
[----:B------:R-:W-:Y:S02]  /*0d10*/  IMAD.MOV.U32 R11, RZ, RZ, 0x437c0000 ;  /* 0x437c0000ff0b7424 */ /* 0x000fe400078e00ff */
[----:B------:R-:W-:Y:S02]  /*0d20*/  VIADD R0, R0, 0x1 ;  /* 0x0000000100007836 */ /* 0x000fe40000000000 */
[----:B------:R-:W-:-:S03]  /*0d30*/  VIADD R6, R6, 0x20 ;  /* 0x0000002006067836 */ /* 0x000fc60000000000 */
[----:B------:R-:W-:Y:S01]  /*0d40*/  ISETP.NE.AND P1, PT, R0, RZ, PT ;  /* 0x000000ff0000720c */ /* 0x000fe20003f25270 */
[----:B--2---:R-:W-:-:S04]  /*0d50*/  FADD R7, -R2, R7 ;  /* 0x0000000702077221 */ /* 0x004fc80000000100 */
[----:B------:R-:W-:-:S04]  /*0d60*/  FFMA.SAT R10, R7, R10, 0.5 ;  /* 0x3f000000070a7423 */ /* 0x000fc8000000200a */
[----:B------:R-:W-:-:S04]  /*0d70*/  FFMA.RM R10, R10, R11, 12582913 ;  /* 0x4b4000010a0a7423 */ /* 0x000fc8000000400b */
[C---:B------:R-:W-:Y:S01]  /*0d80*/  FADD R12, R10.reuse, -12583039 ;  /* 0xcb40007f0a0c7421 */ /* 0x040fe20000000000 */
[----:B------:R-:W-:-:S03]  /*0d90*/  IMAD.SHL.U32 R10, R10, 0x800000, RZ ;  /* 0x008000000a0a7824 */ /* 0x000fc600078e00ff */
[----:B------:R-:W-:-:S04]  /*0da0*/  FFMA R12, R7, 1.4426950216293334961, -R12 ;  /* 0x3fb8aa3b070c7823 */ /* 0x000fc8000000080c */
[----:B------:R-:W-:-:S04]  /*0db0*/  FFMA R12, R7, 1.925963033500011079e-08, R12 ;  /* 0x32a57060070c7823 */ /* 0x000fc8000000000c */
[----:B------:R-:W0:Y:S02]  /*0dc0*/  MUFU.EX2 R7, R12 ;  /* 0x0000000c00077308 */ /* 0x000e240000000800 */
[----:B0-----:R-:W-:Y:S01]  /*0dd0*/  FMUL R7, R10, R7 ;  /* 0x000000070a077220 */ /* 0x001fe20000400000 */
[----:B------:R-:W-:-:S03]  /*0de0*/  IADD3 R10, P2, PT, R8, 0x80, RZ ;  /* 0x00000080080a7810 */ /* 0x000fc60007f5e0ff */
[----:B------:R-:W-:Y:S01]  /*0df0*/  FADD R3, R7, R3 ;  /* 0x0000000307037221 */ /* 0x000fe20000000000 */
[----:B------:R0:W-:Y:S01]  /*0e00*/  STG.E desc[UR4][R8.64], R7 ;  /* 0x0000000708007986 */ /* 0x0001e2000c101904 */
[----:B------:R-:W-:Y:S01]  /*0e10*/  IMAD.X R11, RZ, RZ, R9, P2 ;  /* 0x000000ffff0b7224 */ /* 0x000fe200010e0609 */
[----:B------:R-:W-:Y:S07]  /*0e20*/  @P1 BRA `(.L_x_14) ;  /* 0xfffffffc00a81947 */ /* 0x000fee000383ffff */
.L_x_13:
[----:B------:R-:W-:Y:S05]  /*0e30*/  BSYNC.RECONVERGENT B1 ;  /* 0x0000000000017941 */ /* 0x000fea0003800200 */
.L_x_12:
[----:B------:R-:W-:Y:S05]  /*0e40*/  @!P0 BRA `(.L_x_11) ;  /* 0x0000000000fc8947 */ /* 0x000fea0003800000 */
[----:B------:R-:W1:Y:S01]  /*0e50*/  LDCU.64 UR8, c[0x0][0x380] ;  /* 0x00007000ff0877ac */ /* 0x000e620008000a00 */
[----:B0-----:R-:W-:-:S04]  /*0e60*/  IMAD.WIDE.U32 R8, R6, 0x4, RZ ;  /* 0x0000000406087825 */ /* 0x001fc800078e00ff */
[----:B------:R-:W-:-:S03]  /*0e70*/  IMAD.WIDE R8, R5, 0x4, R8 ;  /* 0x0000000405087825 */ /* 0x000fc600078e0208 */
[----:B-1----:R-:W-:-:S04]  /*0e80*/  IADD3 R12, P0, PT, R8, UR8, RZ ;  /* 0x00000008080c7c10 */ /* 0x002fc8000ff1e0ff */
[----:B------:R-:W-:-:S04]  /*0e90*/  IADD3 R12, P1, PT, R12, 0x100, RZ ;  /* 0x000001000c0c7810 */ /* 0x000fc80007f3e0ff */
[----:B------:R-:W-:-:S09]  /*0ea0*/  IADD3.X R13, PT, PT, RZ, UR9, R9, P1, P0 ;  /* 0x00000009ff0d7c10 */ /* 0x000fd20008fe0409 */
.L_x_15:
[----:B---3--:R-:W-:Y:S02]  /*0eb0*/  IMAD.MOV.U32 R8, RZ, RZ, R12 ;  /* 0x000000ffff087224 */ /* 0x008fe400078e000c */
[----:B------:R-:W-:-:S05]  /*0ec0*/  IMAD.MOV.U32 R9, RZ, RZ, R13 ;  /* 0x000000ffff097224 */ /* 0x000fca00078e000d */
[----:B------:R-:W2:Y:S04]  /*0ed0*/  LDG.E R7, desc[UR4][R8.64+-0x100] ;  /* 0xffff000408077981 */ /* 0x000ea8000c1e1900 */
[----:B------:R-:W3:Y:S04]  /*0ee0*/  LDG.E R11, desc[UR4][R8.64+-0x80] ;  /* 0xffff8004080b7981 */ /* 0x000ee8000c1e1900 */
[----:B------:R-:W4:Y:S04]  /*0ef0*/  LDG.E R17, desc[UR4][R8.64] ;  /* 0x0000000408117981 */ /* 0x000f28000c1e1900 */
[----:B------:R-:W5:Y:S01]  /*0f00*/  LDG.E R19, desc[UR4][R8.64+0x80] ;  /* 0x0000800408137981 */ /* 0x000f62000c1e1900 */
[----:B------:R-:W-:-:S02]  /*0f10*/  IMAD.MOV.U32 R18, RZ, RZ, 0x3bbb989d ;  /* 0x3bbb989dff127424 */ /* 0x000fc400078e00ff */
[----:B------:R-:W-:Y:S02]  /*0f20*/  IMAD.MOV.U32 R10, RZ, RZ, 0x437c0000 ;  /* 0x437c0000ff0a7424 */ /* 0x000fe400078e00ff */
[----:B------:R-:W-:-:S05]  /*0f30*/  VIADD R6, R6, 0x80 ;  /* 0x0000008006067836 */ /* 0x000fca0000000000 */
[----:B------:R-:W-:Y:S01]  /*0f40*/  ISETP.GE.AND P0, PT, R6, UR6, PT ;  /* 0x0000000606007c0c */ /* 0x000fe2000bf06270 */
[----:B--2---:R-:W-:-:S04]  /*0f50*/  FADD R12, -R2, R7 ;  /* 0x00000007020c7221 */ /* 0x004fc80000000100 */
[----:B------:R-:W-:Y:S01]  /*0f60*/  FFMA.SAT R7, R12, R18, 0.5 ;  /* 0x3f0000000c077423 */ /* 0x000fe20000002012 */
[----:B---3--:R-:W-:-:S03]  /*0f70*/  FADD R15, -R2, R11 ;  /* 0x0000000b020f7221 */ /* 0x008fc60000000100 */
[----:B------:R-:W-:Y:S01]  /*0f80*/  FFMA.RM R0, R7, R10, 12582913 ;  /* 0x4b40000107007423 */ /* 0x000fe2000000400a */
[----:B------:R-:W-:Y:S01]  /*0f90*/  FFMA.SAT R7, R15, R18, 0.5 ;  /* 0x3f0000000f077423 */ /* 0x000fe20000002012 */
[----:B----4-:R-:W-:Y:S02]  /*0fa0*/  FADD R11, -R2, R17 ;  /* 0x00000011020b7221 */ /* 0x010fe40000000100 */
[----:B------:R-:W-:Y:S01]  /*0fb0*/  FADD R13, R0, -12583039 ;  /* 0xcb40007f000d7421 */ /* 0x000fe20000000000 */
[----:B------:R-:W-:Y:S01]  /*0fc0*/  FFMA.RM R7, R7, R10, 12582913 ;  /* 0x4b40000107077423 */ /* 0x000fe2000000400a */
[----:B------:R-:W-:Y:S01]  /*0fd0*/  FFMA.SAT R17, R11, R18, 0.5 ;  /* 0x3f0000000b117423 */ /* 0x000fe20000002012 */
[----:B-----5:R-:W-:Y:S01]  /*0fe0*/  FADD R14, -R2, R19 ;  /* 0x00000013020e7221 */ /* 0x020fe20000000100 */
[----:B------:R-:W-:Y:S01]  /*0ff0*/  FFMA R13, R12, 1.4426950216293334961, -R13 ;  /* 0x3fb8aa3b0c0d7823 */ /* 0x000fe2000000080d */
[----:B------:R-:W-:Y:S01]  /*1000*/  FADD R16, R7, -12583039 ;  /* 0xcb40007f07107421 */ /* 0x000fe20000000000 */
[----:B------:R-:W-:-:S02]  /*1010*/  IMAD.SHL.U32 R0, R0, 0x800000, RZ ;  /* 0x0080000000007824 */ /* 0x000fc400078e00ff */
[----:B------:R-:W-:Y:S01]  /*1020*/  FFMA R13, R12, 1.925963033500011079e-08, R13 ;  /* 0x32a570600c0d7823 */ /* 0x000fe2000000000d */
[----:B------:R-:W-:Y:S01]  /*1030*/  FFMA.RM R12, R17, R10, 12582913 ;  /* 0x4b400001110c7423 */ /* 0x000fe2000000400a */
[----:B------:R-:W-:Y:S01]  /*1040*/  FFMA.SAT R17, R14, R18, 0.5 ;  /* 0x3f0000000e117423 */ /* 0x000fe20000002012 */
[----:B------:R-:W-:Y:S01]  /*1050*/  FFMA R16, R15, 1.4426950216293334961, -R16 ;  /* 0x3fb8aa3b0f107823 */ /* 0x000fe20000000810 */
[----:B------:R-:W-:Y:S02]  /*1060*/  IMAD.SHL.U32 R7, R7, 0x800000, RZ ;  /* 0x0080000007077824 */ /* 0x000fe400078e00ff */
[C---:B------:R-:W-:Y:S01]  /*1070*/  FADD R18, R12.reuse, -12583039 ;  /* 0xcb40007f0c127421 */ /* 0x040fe20000000000 */
[----:B------:R-:W-:Y:S01]  /*1080*/  FFMA.RM R17, R17, R10, 12582913 ;  /* 0x4b40000111117423 */ /* 0x000fe2000000400a */
[----:B------:R-:W-:Y:S01]  /*1090*/  FFMA R16, R15, 1.925963033500011079e-08, R16 ;  /* 0x32a570600f107823 */ /* 0x000fe20000000010 */
[----:B------:R-:W0:Y:S01]  /*10a0*/  MUFU.EX2 R13, R13 ;  /* 0x0000000d000d7308 */ /* 0x000e220000000800 */
[----:B------:R-:W-:Y:S01]  /*10b0*/  FFMA R18, R11, 1.4426950216293334961, -R18 ;  /* 0x3fb8aa3b0b127823 */ /* 0x000fe20000000812 */
[----:B------:R-:W-:Y:S01]  /*10c0*/  FADD R15, R17, -12583039 ;  /* 0xcb40007f110f7421 */ /* 0x000fe20000000000 */
[----:B------:R-:W-:-:S02]  /*10d0*/  IMAD.SHL.U32 R12, R12, 0x800000, RZ ;  /* 0x008000000c0c7824 */ /* 0x000fc400078e00ff */
[----:B------:R-:W-:Y:S01]  /*10e0*/  FFMA R18, R11, 1.925963033500011079e-08, R18 ;  /* 0x32a570600b127823 */ /* 0x000fe20000000012 */
[C---:B------:R-:W-:Y:S01]  /*10f0*/  FFMA R15, R14.reuse, 1.4426950216293334961, -R15 ;  /* 0x3fb8aa3b0e0f7823 */ /* 0x040fe2000000080f */
[----:B------:R-:W-:Y:S01]  /*1100*/  IMAD.SHL.U32 R17, R17, 0x800000, RZ ;  /* 0x0080000011117824 */ /* 0x000fe200078e00ff */
[----:B------:R-:W1:Y:S02]  /*1110*/  MUFU.EX2 R16, R16 ;  /* 0x0000001000107308 */ /* 0x000e640000000800 */
[----:B------:R-:W-:-:S06]  /*1120*/  FFMA R15, R14, 1.925963033500011079e-08, R15 ;  /* 0x32a570600e0f7823 */ /* 0x000fcc000000000f */
[----:B------:R-:W2:Y:S01]  /*1130*/  MUFU.EX2 R11, R18 ;  /* 0x00000012000b7308 */ /* 0x000ea20000000800 */
[----:B0-----:R-:W-:-:S04]  /*1140*/  FMUL R0, R0, R13 ;  /* 0x0000000d00007220 */ /* 0x001fc80000400000 */
[----:B------:R-:W-:Y:S01]  /*1150*/  FADD R3, R0, R3 ;  /* 0x0000000300037221 */ /* 0x000fe20000000000 */
[----:B------:R3:W-:Y:S02]  /*1160*/  STG.E desc[UR4][R8.64+-0x100], R0 ;  /* 0xffff000008007986 */ /* 0x0007e4000c101904 */
[----:B------:R-:W0:Y:S01]  /*1170*/  MUFU.EX2 R10, R15 ;  /* 0x0000000f000a7308 */ /* 0x000e220000000800 */
[----:B-1----:R-:W-:-:S04]  /*1180*/  FMUL R7, R7, R16 ;  /* 0x0000001007077220 */ /* 0x002fc80000400000 */
[----:B------:R-:W-:Y:S01]  /*1190*/  FADD R3, R3, R7 ;  /* 0x0000000703037221 */ /* 0x000fe20000000000 */
[----:B------:R3:W-:Y:S01]  /*11a0*/  STG.E desc[UR4][R8.64+-0x80], R7 ;  /* 0xffff800708007986 */ /* 0x0007e2000c101904 */
[----:B--2---:R-:W-:Y:S01]  /*11b0*/  FMUL R11, R12, R11 ;  /* 0x0000000b0c0b7220 */ /* 0x004fe20000400000 */
[----:B------:R-:W-:-:S03]  /*11c0*/  IADD3 R12, P1, PT, R8, 0x200, RZ ;  /* 0x00000200080c7810 */ /* 0x000fc60007f3e0ff */
[----:B------:R-:W-:Y:S01]  /*11d0*/  FADD R3, R3, R11 ;  /* 0x0000000b03037221 */ /* 0x000fe20000000000 */
[----:B------:R3:W-:Y:S01]  /*11e0*/  STG.E desc[UR4][R8.64], R11 ;  /* 0x0000000b08007986 */ /* 0x0007e2000c101904 */
[----:B------:R-:W-:Y:S02]  /*11f0*/  IMAD.X R13, RZ, RZ, R9, P1 ;  /* 0x000000ffff0d7224 */ /* 0x000fe400008e0609 */
[----:B0-----:R-:W-:-:S04]  /*1200*/  FMUL R10, R17, R10 ;  /* 0x0000000a110a7220 */ /* 0x001fc80000400000 */
[----:B------:R-:W-:Y:S01]  /*1210*/  FADD R3, R3, R10 ;  /* 0x0000000a03037221 */ /* 0x000fe20000000000 */
[----:B------:R3:W-:Y:S01]  /*1220*/  STG.E desc[UR4][R8.64+0x80], R10 ;  /* 0x0000800a08007986 */ /* 0x0007e2000c101904 */
[----:B------:R-:W-:Y:S05]  /*1230*/  @!P0 BRA `(.L_x_15) ;  /* 0xfffffffc001c8947 */ /* 0x000fea000383ffff */
.L_x_11:
[----:B------:R-:W-:Y:S05]  /*1240*/  BSYNC.RECONVERGENT B0 ;  /* 0x0000000000007941 */ /* 0x000fea0003800200 */
.L_x_10:
[----:B---3--:R-:W1:Y:S01]  /*1250*/  SHFL.BFLY PT, R0, R3, 0x10, 0x1f ;  /* 0x0e001f0003007f89 */ /* 0x008e6200000e0000 */
[----:B------:R-:W-:Y:S01]  /*1260*/  ISETP.GE.AND P0, PT, R4, UR6, PT ;  /* 0x0000000604007c0c */ /* 0x000fe2000bf06270 */
[----:B-1----:R-:W-:-:S05]  /*1270*/  FADD R0, R0, R3 ;  /* 0x0000000300007221 */ /* 0x002fca0000000000 */
[----:B0-----:R-:W0:Y:S02]  /*1280*/  SHFL.BFLY PT, R7, R0, 0x8, 0x1f ;  /* 0x0d001f0000077f89 */ /* 0x001e2400000e0000 */
[----:B0-----:R-:W-:-:S05]  /*1290*/  FADD R7, R0, R7 ;  /* 0x0000000700077221 */ /* 0x001fca0000000000 */
[----:B------:R-:W0:Y:S02]  /*12a0*/  SHFL.BFLY PT, R2, R7, 0x4, 0x1f ;  /* 0x0c801f0007027f89 */ /* 0x000e2400000e0000 */
[----:B0-----:R-:W-:-:S05]  /*12b0*/  FADD R2, R7, R2 ;  /* 0x0000000207027221 */ /* 0x001fca0000000000 */
[----:B------:R-:W0:Y:S02]  /*12c0*/  SHFL.BFLY PT, R9, R2, 0x2, 0x1f ;  /* 0x0c401f0002097f89 */ /* 0x000e2400000e0000 */
[----:B0-----:R-:W-:-:S05]  /*12d0*/  FADD R9, R2, R9 ;  /* 0x0000000902097221 */ /* 0x001fca0000000000 */
[----:B------:R0:W1:Y:S01]  /*12e0*/  SHFL.BFLY PT, R6, R9, 0x1, 0x1f ;  /* 0x0c201f0009067f89 */ /* 0x00006200000e0000 */
[----:B------:R-:W-:Y:S05]  /*12f0*/  @P0 EXIT ;  /* 0x000000000000094d */ /* 0x000fea0003800000 */
[----:B------:R-:W-:Y:S01]  /*1300*/  LOP3.LUT R2, RZ, R4, RZ, 0x33, !PT ;  /* 0x00000004ff027212 */ /* 0x000fe200078e33ff */
[----:B------:R-:W-:Y:S01]  /*1310*/  BSSY.RECONVERGENT B0, `(.L_x_16) ;  /* 0x0000025000007945 */ /* 0x000fe20003800200 */
[----:B-1----:R-:W-:-:S03]  /*1320*/  FADD R3, R9, R6 ;  /* 0x0000000609037221 */ /* 0x002fc60000000000 */
[----:B------:R-:W-:-:S05]  /*1330*/  VIADD R2, R2, UR6 ;  /* 0x0000000602027c36 */ /* 0x000fca0008000000 */
[----:B------:R-:W-:-:S04]  /*1340*/  LOP3.LUT R0, R2, 0x60, RZ, 0xc0, !PT ;  /* 0x0000006002007812 */ /* 0x000fc800078ec0ff */
[----:B------:R-:W-:-:S13]  /*1350*/  ISETP.NE.AND P0, PT, R0, 0x60, PT ;  /* 0x000000600000780c */ /* 0x000fda0003f05270 */
[----:B------:R-:W-:Y:S05]  /*1360*/  @!P0 BRA `(.L_x_17) ;  /* 0x00000000007c8947 */ /* 0x000fea0003800000 */
[----:B------:R-:W1:Y:S01]  /*1370*/  LDCU.64 UR6, c[0x0][0x380] ;  /* 0x00007000ff0677ac */ /* 0x000e620008000a00 */
[----:B------:R-:W-:Y:S01]  /*1380*/  IMAD.WIDE.U32 R6, R4, 0x4, RZ ;  /* 0x0000000404067825 */ /* 0x000fe200078e00ff */
[----:B------:R-:W-:-:S03]  /*1390*/  LEA.HI R0, R2, 0x1, RZ, 0x1b ;  /* 0x0000000102007811 */ /* 0x000fc600078fd8ff */
[----:B------:R-:W-:-:S04]  /*13a0*/  IMAD.WIDE R6, R5, 0x4, R6 ;  /* 0x0000000405067825 */ /* 0x000fc800078e0206 */
[C---:B0-----:R-:W-:Y:S01]  /*13b0*/  IMAD.SHL.U32 R9, R0.reuse, 0x20, RZ ;  /* 0x0000002000097824 */ /* 0x041fe200078e00ff */
[----:B------:R-:W-:-:S04]  /*13c0*/  LOP3.LUT R0, R0, 0x3, RZ, 0xc0, !PT ;  /* 0x0000000300007812 */ /* 0x000fc800078ec0ff */
[----:B------:R-:W-:Y:S01]  /*13d0*/  LOP3.LUT R4, R4, 0x60, R9, 0xf8, !PT ;  /* 0x0000006004047812 */ /* 0x000fe200078ef809 */
[----:B------:R-:W-:Y:S01]  /*13e0*/  IMAD.MOV R8, RZ, RZ, -R0 ;  /* 0x000000ffff087224 */ /* 0x000fe200078e0a00 */
[----:B-1----:R-:W-:-:S04]  /*13f0*/  IADD3 R10, P0, PT, R6, UR6, RZ ;  /* 0x00000006060a7c10 */ /* 0x002fc8000ff1e0ff */
[----:B------:R-:W-:-:S09]  /*1400*/  IADD3.X R11, PT, PT, R7, UR7, RZ, P0, !PT ;  /* 0x00000007070b7c10 */ /* 0x000fd200087fe4ff */
.L_x_20:
[----:B-1----:R-:W-:Y:S02]  /*1410*/  IMAD.MOV.U32 R6, RZ, RZ, R10 ;  /* 0x000000ffff067224 */ /* 0x002fe400078e000a */
[----:B------:R-:W-:-:S05]  /*1420*/  IMAD.MOV.U32 R7, RZ, RZ, R11 ;  /* 0x000000ffff077224 */ /* 0x000fca00078e000b */
[----:B------:R-:W2:Y:S01]  /*1430*/  LDG.E R0, desc[UR4][R6.64] ;  /* 0x0000000406007981 */ /* 0x000ea2000c1e1900 */
[----:B------:R-:W0:Y:S01]  /*1440*/  MUFU.RCP R10, R3 ;  /* 0x00000003000a7308 */ /* 0x000e220000001000 */
[----:B------:R-:W-:Y:S01]  /*1450*/  VIADD R8, R8, 0x1 ;  /* 0x0000000108087836 */ /* 0x000fe20000000000 */
[----:B------:R-:W-:Y:S04]  /*1460*/  BSSY.RECONVERGENT B1, `(.L_x_18) ;  /* 0x000000b000017945 */ /* 0x000fe80003800200 */
[----:B------:R-:W-:Y:S01]  /*1470*/  ISETP.NE.AND P2, PT, R8, RZ, PT ;  /* 0x000000ff0800720c */ /* 0x000fe20003f45270 */
[----:B0-----:R-:W-:-:S04]  /*1480*/  FFMA R9, -R3, R10, 1 ;  /* 0x3f80000003097423 */ /* 0x001fc8000000010a */
[----:B------:R-:W-:Y:S01]  /*1490*/  FFMA R9, R10, R9, R10 ;  /* 0x000000090a097223 */ /* 0x000fe2000000000a */
[----:B--2---:R-:W0:Y:S03]  /*14a0*/  FCHK P0, R0, R3 ;  /* 0x0000000300007302 */ /* 0x004e260000000000 */
[----:B------:R-:W-:-:S04]  /*14b0*/  FFMA R10, R0, R9, RZ ;  /* 0x00000009000a7223 */ /* 0x000fc800000000ff */
[----:B------:R-:W-:-:S04]  /*14c0*/  FFMA R11, -R3, R10, R0 ;  /* 0x0000000a030b7223 */ /* 0x000fc80000000100 */
[----:B------:R-:W-:Y:S01]  /*14d0*/  FFMA R9, R9, R11, R10 ;  /* 0x0000000b09097223 */ /* 0x000fe2000000000a */
[----:B0-----:R-:W-:Y:S06]  /*14e0*/  @!P0 BRA `(.L_x_19) ;  /* 0x0000000000088947 */ /* 0x001fec0003800000 */
[----:B------:R-:W-:-:S07]  /*14f0*/  MOV R10, 0x1510 ;  /* 0x00001510000a7802 */ /* 0x000fce0000000f00 */
[----:B------:R-:W-:Y:S05]  /*1500*/  CALL.REL.NOINC `($__internal_0_$__cuda_sm3x_div_rn_noftz_f32_slowpath) ;  /* 0x0000000400547944 */ /* 0x000fea0003c00000 */
.L_x_19:
[----:B------:R-:W-:Y:S05]  /*1510*/  BSYNC.RECONVERGENT B1 ;  /* 0x0000000000017941 */ /* 0x000fea0003800200 */
.L_x_18:
[----:B------:R1:W-:Y:S01]  /*1520*/  STG.E desc[UR4][R6.64], R9 ;  /* 0x0000000906007986 */ /* 0x0003e2000c101904 */
[----:B------:R-:W-:-:S05]  /*1530*/  IADD3 R10, P0, PT, R6, 0x80, RZ ;  /* 0x00000080060a7810 */ /* 0x000fca0007f1e0ff */
[----:B------:R-:W-:Y:S01]  /*1540*/  IMAD.X R11, RZ, RZ, R7, P0 ;  /* 0x000000ffff0b7224 */ /* 0x000fe200000e0607 */
[----:B------:R-:W-:Y:S07]  /*1550*/  @P2 BRA `(.L_x_20) ;  /* 0xfffffffc00ac2947 */ /* 0x000fee000383ffff */
.L_x_17:
[----:B------:R-:W-:Y:S05]  /*1560*/  BSYNC.RECONVERGENT B0 ;  /* 0x0000000000007941 */ /* 0x000fea0003800200 */
.L_x_16:
[----:B------:R-:W-:-:S13]  /*1570*/  ISETP.GE.U32.AND P0, PT, R2, 0x60, PT ;  /* 0x000000600200780c */ /* 0x000fda0003f06070 */
[----:B------:R-:W-:Y:S05]  /*1580*/  @!P0 EXIT ;  /* 0x000000000000894d */ /* 0x000fea0003800000 */
[----:B------:R-:W2:Y:S01]  /*1590*/  LDCU.64 UR6, c[0x0][0x380] ;  /* 0x00007000ff0677ac */ /* 0x000ea20008000a00 */
[----:B-1----:R-:W-:Y:S01]  /*15a0*/  IMAD.WIDE.U32 R6, R4, 0x4, RZ ;  /* 0x0000000404067825 */ /* 0x002fe200078e00ff */
[----:B------:R-:W1:Y:S03]  /*15b0*/  LDCU UR8, c[0x0][0x38c] ;  /* 0x00007180ff0877ac */ /* 0x000e660008000800 */
[----:B------:R-:W-:-:S03]  /*15c0*/  IMAD.WIDE R6, R5, 0x4, R6 ;  /* 0x0000000405067825 */ /* 0x000fc600078e0206 */
[----:B--2---:R-:W-:-:S04]  /*15d0*/  IADD3 R0, P1, PT, R6, UR6, RZ ;  /* 0x0000000606007c10 */ /* 0x004fc8000ff3e0ff */
[----:B------:R-:W-:-:S04]  /*15e0*/  IADD3 R0, P0, PT, R0, 0x100, RZ ;  /* 0x0000010000007810 */ /* 0x000fc80007f1e0ff */
[----:B-1----:R-:W-:-:S09]  /*15f0*/  IADD3.X R5, PT, PT, RZ, UR7, R7, P0, P1 ;  /* 0x00000007ff057c10 */ /* 0x002fd200087e2407 */
.L_x_29:
[----:B------:R-:W-:Y:S02]  /*1600*/  IMAD.MOV.U32 R6, RZ, RZ, R0 ;  /* 0x000000ffff067224 */ /* 0x000fe400078e0000 */
[----:B------:R-:W-:-:S05]  /*1610*/  IMAD.MOV.U32 R7, RZ, RZ, R5 ;  /* 0x000000ffff077224 */ /* 0x000fca00078e0005 */
[----:B------:R-:W2:Y:S01]  /*1620*/  LDG.E R8, desc[UR4][R6.64+-0x100] ;  /* 0xffff000406087981 */ /* 0x000ea2000c1e1900 */
[----:B------:R-:W1:Y:S01]  /*1630*/  MUFU.RCP R0, R3 ;  /* 0x0000000300007308 */ /* 0x000e620000001000 */
[----:B------:R-:W-:Y:S01]  /*1640*/  BSSY.RECONVERGENT B0, `(.L_x_21) ;  /* 0x000000c000007945 */ /* 0x000fe20003800200 */
[----:B-1----:R-:W-:-:S04]  /*1650*/  FFMA R5, -R3, R0, 1 ;  /* 0x3f80000003057423 */ /* 0x002fc80000000100 */
[----:B------:R-:W-:Y:S02]  /*1660*/  FFMA R0, R0, R5, R0 ;  /* 0x0000000500007223 */ /* 0x000fe40000000000 */
[----:B--2---:R-:W1:Y:S02]  /*1670*/  FCHK P0, R8, R3 ;  /* 0x0000000308007302 */ /* 0x004e640000000000 */
[----:B------:R-:W-:-:S04]  /*1680*/  FFMA R2, R0, R8, RZ ;  /* 0x0000000800027223 */ /* 0x000fc800000000ff */
[----:B------:R-:W-:-:S04]  /*1690*/  FFMA R5, -R3, R2, R8 ;  /* 0x0000000203057223 */ /* 0x000fc80000000108 */
[----:B------:R-:W-:Y:S01]  /*16a0*/  FFMA R5, R0, R5, R2 ;  /* 0x0000000500057223 */ /* 0x000fe20000000002 */
[----:B-1----:R-:W-:Y:S06]  /*16b0*/  @!P0 BRA `(.L_x_22) ;  /* 0x0000000000108947 */ /* 0x002fec0003800000 */
[----:B------:R-:W-:Y:S01]  /*16c0*/  IMAD.MOV.U32 R0, RZ, RZ, R8 ;  /* 0x000000ffff007224 */ /* 0x000fe200078e0008 */
[----:B------:R-:W-:-:S07]  /*16d0*/  MOV R10, 0x16f0 ;  /* 0x000016f0000a7802 */ /* 0x000fce0000000f00 */
[----:B0-----:R-:W-:Y:S05]  /*16e0*/  CALL.REL.NOINC `($__internal_0_$__cuda_sm3x_div_rn_noftz_f32_slowpath) ;  /* 0x0000000000dc7944 */ /* 0x001fea0003c00000 */
[----:B------:R-:W-:-:S07]  /*16f0*/  IMAD.MOV.U32 R5, RZ, RZ, R9 ;  /* 0x000000ffff057224 */ /* 0x000fce00078e0009 */
.L_x_22:
[----:B------:R-:W-:Y:S05]  /*1700*/  BSYNC.RECONVERGENT B0 ;  /* 0x0000000000007941 */ /* 0x000fea0003800200 */
.L_x_21:
[----:B------:R-:W2:Y:S01]  /*1710*/  LDG.E R8, desc[UR4][R6.64+-0x80] ;  /* 0xffff800406087981 */ /* 0x000ea2000c1e1900 */
[----:B------:R-:W0:Y:S01]  /*1720*/  MUFU.RCP R0, R3 ;  /* 0x0000000300007308 */ /* 0x000e220000001000 */
[----:B------:R-:W-:Y:S02]  /*1730*/  BSSY.RECONVERGENT B0, `(.L_x_23) ;  /* 0x000000c000007945 */ /* 0x000fe40003800200 */
[----:B------:R1:W-:Y:S01]  /*1740*/  STG.E desc[UR4][R6.64+-0x100], R5 ;  /* 0xffff000506007986 */ /* 0x0003e2000c101904 */
[----:B0-----:R-:W-:-:S04]  /*1750*/  FFMA R9, -R3, R0, 1 ;  /* 0x3f80000003097423 */ /* 0x001fc80000000100 */
[----:B------:R-:W-:Y:S01]  /*1760*/  FFMA R0, R0, R9, R0 ;  /* 0x0000000900007223 */ /* 0x000fe20000000000 */
[----:B--2---:R-:W0:Y:S03]  /*1770*/  FCHK P0, R8, R3 ;  /* 0x0000000308007302 */ /* 0x004e260000000000 */
[----:B------:R-:W-:-:S04]  /*1780*/  FFMA R2, R0, R8, RZ ;  /* 0x0000000800027223 */ /* 0x000fc800000000ff */
[----:B------:R-:W-:-:S04]  /*1790*/  FFMA R9, -R3, R2, R8 ;  /* 0x0000000203097223 */ /* 0x000fc80000000108 */
[----:B------:R-:W-:Y:S01]  /*17a0*/  FFMA R9, R0, R9, R2 ;  /* 0x0000000900097223 */ /* 0x000fe20000000002 */
[----:B01----:R-:W-:Y:S06]  /*17b0*/  @!P0 BRA `(.L_x_24) ;  /* 0x00000000000c8947 */ /* 0x003fec0003800000 */
[----:B------:R-:W-:Y:S01]  /*17c0*/  IMAD.MOV.U32 R0, RZ, RZ, R8 ;  /* 0x000000ffff007224 */ /* 0x000fe200078e0008 */
[----:B------:R-:W-:-:S07]  /*17d0*/  MOV R10, 0x17f0 ;  /* 0x000017f0000a7802 */ /* 0x000fce0000000f00 */
[----:B------:R-:W-:Y:S05]  /*17e0*/  CALL.REL.NOINC `($__internal_0_$__cuda_sm3x_div_rn_noftz_f32_slowpath) ;  /* 0x00000000009c7944 */ /* 0x000fea0003c00000 */
.L_x_24:
[----:B------:R-:W-:Y:S05]  /*17f0*/  BSYNC.RECONVERGENT B0 ;  /* 0x0000000000007941 */ /* 0x000fea0003800200 */
.L_x_23:
        /* <DEDUP_REMOVED lines=14> */
[----:B------:R-:W-:-:S07]  /*18e0*/  IMAD.MOV.U32 R5, RZ, RZ, R9 ;  /* 0x000000ffff057224 */ /* 0x000fce00078e0009 */
.L_x_26:
[----:B------:R-:W-:Y:S05]  /*18f0*/  BSYNC.RECONVERGENT B0 ;  /* 0x0000000000007941 */ /* 0x000fea0003800200 */
.L_x_25:
        /* <DEDUP_REMOVED lines=14> */
.L_x_28:
[----:B------:R-:W-:Y:S05]  /*19e0*/  BSYNC.RECONVERGENT B0 ;  /* 0x0000000000007941 */ /* 0x000fea0003800200 */
.L_x_27:
[----:B------:R1:W-:Y:S01]  /*19f0*/  STG.E desc[UR4][R6.64+0x80], R9 ;  /* 0x0000800906007986 */ /* 0x0003e2000c101904 */
[----:B------:R-:W-:Y:S01]  /*1a00*/  VIADD R4, R4, 0x80 ;  /* 0x0000008004047836 */ /* 0x000fe20000000000 */
[----:B------:R-:W-:-:S04]  /*1a10*/  IADD3 R0, P1, PT, R6, 0x200, RZ ;  /* 0x0000020006007810 */ /* 0x000fc80007f3e0ff */
[----:B------:R-:W-:Y:S01]  /*1a20*/  ISETP.GE.AND P0, PT, R4, UR8, PT ;  /* 0x0000000804007c0c */ /* 0x000fe2000bf06270 */
[----:B------:R-:W-:-:S12]  /*1a30*/  IMAD.X R5, RZ, RZ, R7, P1 ;  /* 0x000000ffff057224 */ /* 0x000fd800008e0607 */
[----:B-1----:R-:W-:Y:S05]  /*1a40*/  @!P0 BRA `(.L_x_29) ;  /* 0xfffffff800ec8947 */ /* 0x002fea000383ffff */
[----:B------:R-:W-:Y:S05]  /*1a50*/  EXIT ;  /* 0x000000000000794d */ /* 0x000fea0003800000 */
        .weak           $__internal_0_$__cuda_sm3x_div_rn_noftz_f32_slowpath
        .type           $__internal_0_$__cuda_sm3x_div_rn_noftz_f32_slowpath,@function
        .size           $__internal_0_$__cuda_sm3x_div_rn_noftz_f32_slowpath,(.L_x_59 - $__internal_0_$__cuda_sm3x_div_rn_noftz_f32_slowpath)
$__internal_0_$__cuda_sm3x_div_rn_noftz_f32_slowpath:
[--C-:B------:R-:W-:Y:S01]  /*1a60*/  SHF.R.U32.HI R11, RZ, 0x17, R3.reuse ;  /* 0x00000017ff0b7819 */ /* 0x100fe20000011603 */
[----:B------:R-:W-:Y:S01]  /*1a70*/  BSSY.RECONVERGENT B2, `(.L_x_30) ;  /* 0x0000063000027945 */ /* 0x000fe20003800200 */
[----:B------:R-:W-:Y:S01]  /*1a80*/  SHF.R.U32.HI R9, RZ, 0x17, R0 ;  /* 0x00000017ff097819 */ /* 0x000fe20000011600 */
[----:B------:R-:W-:Y:S01]  /*1a90*/  IMAD.MOV.U32 R13, RZ, RZ, R3 ;  /* 0x000000ffff0d7224 */ /* 0x000fe200078e0003 */
[----:B------:R-:W-:Y:S02]  /*1aa0*/  LOP3.LUT R11, R11, 0xff, RZ, 0xc0, !PT ;  /* 0x000000ff0b0b7812 */ /* 0x000fe400078ec0ff */
[----:B------:R-:W-:-:S03]  /*1ab0*/  LOP3.LUT R16, R9, 0xff, RZ, 0xc0, !PT ;  /* 0x000000ff09107812 */ /* 0x000fc600078ec0ff */
[----:B------:R-:W-:Y:S02]  /*1ac0*/  VIADD R14, R11, 0xffffffff ;  /* 0xffffffff0b0e7836 */ /* 0x000fe40000000000 */
[----:B------:R-:W-:-:S03]  /*1ad0*/  VIADD R12, R16, 0xffffffff ;  /* 0xffffffff100c7836 */ /* 0x000fc60000000000 */
[----:B------:R-:W-:-:S04]  /*1ae0*/  ISETP.GT.U32.AND P0, PT, R14, 0xfd, PT ;  /* 0x000000fd0e00780c */ /* 0x000fc80003f04070 */
[----:B------:R-:W-:-:S13]  /*1af0*/  ISETP.GT.U32.OR P0, PT, R12, 0xfd, P0 ;  /* 0x000000fd0c00780c */ /* 0x000fda0000704470 */
[----:B------:R-:W-:Y:S01]  /*1b00*/  @!P0 IMAD.MOV.U32 R9, RZ, RZ, RZ ;  /* 0x000000ffff098224 */ /* 0x000fe200078e00ff */
[----:B------:R-:W-:Y:S06]  /*1b10*/  @!P0 BRA `(.L_x_31) ;  /* 0x00000000005c8947 */ /* 0x000fec0003800000 */
[----:B------:R-:W-:Y:S02]  /*1b20*/  FSETP.GTU.FTZ.AND P0, PT, |R0|, +INF , PT ;  /* 0x7f8000000000780b */ /* 0x000fe40003f1c200 */
[----:B------:R-:W-:-:S04]  /*1b30*/  FSETP.GTU.FTZ.AND P1, PT, |R3|, +INF , PT ;  /* 0x7f8000000300780b */ /* 0x000fc80003f3c200 */
[----:B------:R-:W-:-:S13]  /*1b40*/  PLOP3.LUT P0, PT, P0, P1, PT, 0xf8, 0x8f ;  /* 0x00000000008f781c */ /* 0x000fda0000703f70 */
[----:B------:R-:W-:Y:S05]  /*1b50*/  @P0 BRA `(.L_x_32) ;  /* 0x00000004004c0947 */ /* 0x000fea0003800000 */
[----:B------:R-:W-:-:S13]  /*1b60*/  LOP3.LUT P0, RZ, R13, 0x7fffffff, R0, 0xc8, !PT ;  /* 0x7fffffff0dff7812 */ /* 0x000fda000780c800 */
[----:B------:R-:W-:Y:S05]  /*1b70*/  @!P0 BRA `(.L_x_33) ;  /* 0x00000004003c8947 */ /* 0x000fea0003800000 */
[C---:B------:R-:W-:Y:S02]  /*1b80*/  FSETP.NEU.FTZ.AND P3, PT, |R0|.reuse, +INF , PT ;  /* 0x7f8000000000780b */ /* 0x040fe40003f7d200 */
[----:B------:R-:W-:Y:S02]  /*1b90*/  FSETP.NEU.FTZ.AND P1, PT, |R3|, +INF , PT ;  /* 0x7f8000000300780b */ /* 0x000fe40003f3d200 */
[----:B------:R-:W-:-:S11]  /*1ba0*/  FSETP.NEU.FTZ.AND P0, PT, |R0|, +INF , PT ;  /* 0x7f8000000000780b */ /* 0x000fd60003f1d200 */
[----:B------:R-:W-:Y:S05]  /*1bb0*/  @!P1 BRA !P3, `(.L_x_33) ;  /* 0x00000004002c9947 */ /* 0x000fea0005800000 */
[----:B------:R-:W-:-:S04]  /*1bc0*/  LOP3.LUT P3, RZ, R0, 0x7fffffff, RZ, 0xc0, !PT ;  /* 0x7fffffff00ff7812 */ /* 0x000fc8000786c0ff */
[----:B------:R-:W-:-:S13]  /*1bd0*/  PLOP3.LUT P1, PT, P1, P3, PT, 0x2f, 0xf2 ;  /* 0x0000000000f2781c */ /* 0x000fda0000f26577 */
[----:B------:R-:W-:Y:S05]  /*1be0*/  @P1 BRA `(.L_x_34) ;  /* 0x0000000400181947 */ /* 0x000fea0003800000 */
[----:B------:R-:W-:-:S04]  /*1bf0*/  LOP3.LUT P1, RZ, R13, 0x7fffffff, RZ, 0xc0, !PT ;  /* 0x7fffffff0dff7812 */ /* 0x000fc8000782c0ff */
[----:B------:R-:W-:-:S13]  /*1c00*/  PLOP3.LUT P0, PT, P0, P1, PT, 0x2f, 0xf2 ;  /* 0x0000000000f2781c */ /* 0x000fda0000702577 */
[----:B------:R-:W-:Y:S05]  /*1c10*/  @P0 BRA `(.L_x_35) ;  /* 0x0000000400000947 */ /* 0x000fea0003800000 */
[----:B------:R-:W-:Y:S02]  /*1c20*/  ISETP.GE.AND P0, PT, R12, RZ, PT ;  /* 0x000000ff0c00720c */ /* 0x000fe40003f06270 */
[----:B------:R-:W-:-:S11]  /*1c30*/  ISETP.GE.AND P1, PT, R14, RZ, PT ;  /* 0x000000ff0e00720c */ /* 0x000fd60003f26270 */
[----:B------:R-:W-:Y:S02]  /*1c40*/  @P0 IMAD.MOV.U32 R9, RZ, RZ, RZ ;  /* 0x000000ffff090224 */ /* 0x000fe400078e00ff */
[----:B------:R-:W-:Y:S01]  /*1c50*/  @!P0 FFMA R0, R0, 1.84467440737095516160e+19, RZ ;  /* 0x5f80000000008823 */ /* 0x000fe200000000ff */
[----:B------:R-:W-:Y:S02]  /*1c60*/  @!P0 IMAD.MOV.U32 R9, RZ, RZ, -0x40 ;  /* 0xffffffc0ff098424 */ /* 0x000fe400078e00ff */
[----:B------:R-:W-:Y:S02]  /*1c70*/  @!P1 FFMA R13, R3, 1.84467440737095516160e+19, RZ ;  /* 0x5f800000030d9823 */ /* 0x000fe400000000ff */
[----:B------:R-:W-:-:S07]  /*1c80*/  @!P1 VIADD R9, R9, 0x40 ;  /* 0x0000004009099836 */ /* 0x000fce0000000000 */
.L_x_31:
[----:B------:R-:W-:Y:S01]  /*1c90*/  LEA R12, R11, 0xc0800000, 0x17 ;  /* 0xc08000000b0c7811 */ /* 0x000fe200078eb8ff */
[----:B------:R-:W-:Y:S04]  /*1ca0*/  BSSY.RECONVERGENT B3, `(.L_x_36) ;  /* 0x0000036000037945 */ /* 0x000fe80003800200 */
[----:B------:R-:W-:Y:S02]  /*1cb0*/  IMAD.IADD R14, R13, 0x1, -R12 ;  /* 0x000000010d0e7824 */ /* 0x000fe400078e0a0c */
[----:B------:R-:W-:Y:S02]  /*1cc0*/  VIADD R12, R16, 0xffffff81 ;  /* 0xffffff81100c7836 */ /* 0x000fe40000000000 */
[----:B------:R-:W0:Y:S01]  /*1cd0*/  MUFU.RCP R13, R14 ;  /* 0x0000000e000d7308 */ /* 0x000e220000001000 */
[----:B------:R-:W-:Y:S01]  /*1ce0*/  FADD.FTZ R15, -R14, -RZ ;  /* 0x800000ff0e0f7221 */ /* 0x000fe20000010100 */
[C---:B------:R-:W-:Y:S01]  /*1cf0*/  IMAD R0, R12.reuse, -0x800000, R0 ;  /* 0xff8000000c007824 */ /* 0x040fe200078e0200 */
[----:B------:R-:W-:-:S05]  /*1d00*/  IADD3 R12, PT, PT, R12, 0x7f, -R11 ;  /* 0x0000007f0c0c7810 */ /* 0x000fca0007ffe80b */
[----:B------:R-:W-:Y:S02]  /*1d10*/  IMAD.IADD R12, R12, 0x1, R9 ;  /* 0x000000010c0c7824 */ /* 0x000fe400078e0209 */
[----:B0-----:R-:W-:-:S04]  /*1d20*/  FFMA R16, R13, R15, 1 ;  /* 0x3f8000000d107423 */ /* 0x001fc8000000000f */
[----:B------:R-:W-:-:S04]  /*1d30*/  FFMA R13, R13, R16, R13 ;  /* 0x000000100d0d7223 */ /* 0x000fc8000000000d */
[----:B------:R-:W-:-:S04]  /*1d40*/  FFMA R16, R0, R13, RZ ;  /* 0x0000000d00107223 */ /* 0x000fc800000000ff */
[----:B------:R-:W-:-:S04]  /*1d50*/  FFMA R17, R15, R16, R0 ;  /* 0x000000100f117223 */ /* 0x000fc80000000000 */
[----:B------:R-:W-:-:S04]  /*1d60*/  FFMA R16, R13, R17, R16 ;  /* 0x000000110d107223 */ /* 0x000fc80000000010 */
[----:B------:R-:W-:-:S04]  /*1d70*/  FFMA R15, R15, R16, R0 ;  /* 0x000000100f0f7223 */ /* 0x000fc80000000000 */
[----:B------:R-:W-:-:S05]  /*1d80*/  FFMA R0, R13, R15, R16 ;  /* 0x0000000f0d007223 */ /* 0x000fca0000000010 */
[----:B------:R-:W-:-:S04]  /*1d90*/  SHF.R.U32.HI R11, RZ, 0x17, R0 ;  /* 0x00000017ff0b7819 */ /* 0x000fc80000011600 */
[----:B------:R-:W-:-:S05]  /*1da0*/  LOP3.LUT R11, R11, 0xff, RZ, 0xc0, !PT ;  /* 0x000000ff0b0b7812 */ /* 0x000fca00078ec0ff */
[----:B------:R-:W-:-:S04]  /*1db0*/  IMAD.IADD R17, R11, 0x1, R12 ;  /* 0x000000010b117824 */ /* 0x000fc800078e020c */
[----:B------:R-:W-:-:S05]  /*1dc0*/  VIADD R9, R17, 0xffffffff ;  /* 0xffffffff11097836 */ /* 0x000fca0000000000 */
[----:B------:R-:W-:-:S13]  /*1dd0*/  ISETP.GE.U32.AND P0, PT, R9, 0xfe, PT ;  /* 0x000000fe0900780c */ /* 0x000fda0003f06070 */
[----:B------:R-:W-:Y:S05]  /*1de0*/  @!P0 BRA `(.L_x_37) ;  /* 0x0000000000808947 */ /* 0x000fea0003800000 */
[----:B------:R-:W-:-:S13]  /*1df0*/  ISETP.GT.AND P0, PT, R17, 0xfe, PT ;  /* 0x000000fe1100780c */ /* 0x000fda0003f04270 */
[----:B------:R-:W-:Y:S05]  /*1e00*/  @P0 BRA `(.L_x_38) ;  /* 0x00000000006c0947 */ /* 0x000fea0003800000 */
[----:B------:R-:W-:-:S13]  /*1e10*/  ISETP.GE.AND P0, PT, R17, 0x1, PT ;  /* 0x000000011100780c */ /* 0x000fda0003f06270 */
[----:B------:R-:W-:Y:S05]  /*1e20*/  @P0 BRA `(.L_x_39) ;  /* 0x0000000000740947 */ /* 0x000fea0003800000 */
[----:B------:R-:W-:Y:S02]  /*1e30*/  ISETP.GE.AND P0, PT, R17, -0x18, PT ;  /* 0xffffffe81100780c */ /* 0x000fe40003f06270 */
[----:B------:R-:W-:-:S11]  /*1e40*/  LOP3.LUT R0, R0, 0x80000000, RZ, 0xc0, !PT ;  /* 0x8000000000007812 */ /* 0x000fd600078ec0ff */
[----:B------:R-:W-:Y:S05]  /*1e50*/  @!P0 BRA `(.L_x_39) ;  /* 0x0000000000688947 */ /* 0x000fea0003800000 */
[-CC-:B------:R-:W-:Y:S01]  /*1e60*/  FFMA.RZ R9, R13, R15.reuse, R16.reuse ;  /* 0x0000000f0d097223 */ /* 0x180fe2000000c010 */
[----:B------:R-:W-:Y:S02]  /*1e70*/  VIADD R14, R17, 0x20 ;  /* 0x00000020110e7836 */ /* 0x000fe40000000000 */
[-CC-:B------:R-:W-:Y:S01]  /*1e80*/  FFMA.RM R12, R13, R15.reuse, R16.reuse ;  /* 0x0000000f0d0c7223 */ /* 0x180fe20000004010 */
[----:B------:R-:W-:Y:S02]  /*1e90*/  ISETP.NE.AND P3, PT, R17, RZ, PT ;  /* 0x000000ff1100720c */ /* 0x000fe40003f65270 */
[----:B------:R-:W-:Y:S01]  /*1ea0*/  LOP3.LUT R11, R9, 0x7fffff, RZ, 0xc0, !PT ;  /* 0x007fffff090b7812 */ /* 0x000fe200078ec0ff */
[----:B------:R-:W-:Y:S01]  /*1eb0*/  FFMA.RP R9, R13, R15, R16 ;  /* 0x0000000f0d097223 */ /* 0x000fe20000008010 */
[----:B------:R-:W-:Y:S01]  /*1ec0*/  IMAD.MOV R13, RZ, RZ, -R17 ;  /* 0x000000ffff0d7224 */ /* 0x000fe200078e0a11 */
[----:B------:R-:W-:Y:S02]  /*1ed0*/  ISETP.NE.AND P1, PT, R17, RZ, PT ;  /* 0x000000ff1100720c */ /* 0x000fe40003f25270 */
[----:B------:R-:W-:-:S02]  /*1ee0*/  LOP3.LUT R11, R11, 0x800000, RZ, 0xfc, !PT ;  /* 0x008000000b0b7812 */ /* 0x000fc400078efcff */
[----:B------:R-:W-:Y:S02]  /*1ef0*/  FSETP.NEU.FTZ.AND P0, PT, R9, R12, PT ;  /* 0x0000000c0900720b */ /* 0x000fe40003f1d000 */
[----:B------:R-:W-:Y:S02]  /*1f00*/  SHF.L.U32 R14, R11, R14, RZ ;  /* 0x0000000e0b0e7219 */ /* 0x000fe400000006ff */
[----:B------:R-:W-:Y:S02]  /*1f10*/  SEL R12, R13, RZ, P3 ;  /* 0x000000ff0d0c7207 */ /* 0x000fe40001800000 */
[----:B------:R-:W-:Y:S02]  /*1f20*/  ISETP.NE.AND P1, PT, R14, RZ, P1 ;  /* 0x000000ff0e00720c */ /* 0x000fe40000f25270 */
[----:B------:R-:W-:Y:S02]  /*1f30*/  SHF.R.U32.HI R12, RZ, R12, R11 ;  /* 0x0000000cff0c7219 */ /* 0x000fe4000001160b */
[----:B------:R-:W-:-:S02]  /*1f40*/  PLOP3.LUT P0, PT, P0, P1, PT, 0xf8, 0x8f ;  /* 0x00000000008f781c */ /* 0x000fc40000703f70 */
[----:B------:R-:W-:Y:S02]  /*1f50*/  SHF.R.U32.HI R14, RZ, 0x1, R12 ;  /* 0x00000001ff0e7819 */ /* 0x000fe4000001160c */
[----:B------:R-:W-:-:S04]  /*1f60*/  SEL R9, RZ, 0x1, !P0 ;  /* 0x00000001ff097807 */ /* 0x000fc80004000000 */
[----:B------:R-:W-:-:S04]  /*1f70*/  LOP3.LUT R9, R9, 0x1, R14, 0xf8, !PT ;  /* 0x0000000109097812 */ /* 0x000fc800078ef80e */
[----:B------:R-:W-:-:S05]  /*1f80*/  LOP3.LUT R9, R9, R12, RZ, 0xc0, !PT ;  /* 0x0000000c09097212 */ /* 0x000fca00078ec0ff */
[----:B------:R-:W-:-:S05]  /*1f90*/  IMAD.IADD R9, R14, 0x1, R9 ;  /* 0x000000010e097824 */ /* 0x000fca00078e0209 */
[----:B------:R-:W-:Y:S01]  /*1fa0*/  LOP3.LUT R0, R9, R0, RZ, 0xfc, !PT ;  /* 0x0000000009007212 */ /* 0x000fe200078efcff */
[----:B------:R-:W-:Y:S06]  /*1fb0*/  BRA `(.L_x_39) ;  /* 0x0000000000107947 */ /* 0x000fec0003800000 */
.L_x_38:
[----:B------:R-:W-:-:S04]  /*1fc0*/  LOP3.LUT R0, R0, 0x80000000, RZ, 0xc0, !PT ;  /* 0x8000000000007812 */ /* 0x000fc800078ec0ff */
[----:B------:R-:W-:Y:S01]  /*1fd0*/  LOP3.LUT R0, R0, 0x7f800000, RZ, 0xfc, !PT ;  /* 0x7f80000000007812 */ /* 0x000fe200078efcff */
[----:B------:R-:W-:Y:S06]  /*1fe0*/  BRA `(.L_x_39) ;  /* 0x0000000000047947 */ /* 0x000fec0003800000 */
.L_x_37:
[----:B------:R-:W-:-:S07]  /*1ff0*/  IMAD R0, R12, 0x800000, R0 ;  /* 0x008000000c007824 */ /* 0x000fce00078e0200 */
.L_x_39:
[----:B------:R-:W-:Y:S05]  /*2000*/  BSYNC.RECONVERGENT B3 ;  /* 0x0000000000037941 */ /* 0x000fea0003800200 */
.L_x_36:
[----:B------:R-:W-:Y:S05]  /*2010*/  BRA `(.L_x_40) ;  /* 0x0000000000207947 */ /* 0x000fea0003800000 */
.L_x_35:
[----:B------:R-:W-:-:S04]  /*2020*/  LOP3.LUT R0, R13, 0x80000000, R0, 0x48, !PT ;  /* 0x800000000d007812 */ /* 0x000fc800078e4800 */
[----:B------:R-:W-:Y:S01]  /*2030*/  LOP3.LUT R0, R0, 0x7f800000, RZ, 0xfc, !PT ;  /* 0x7f80000000007812 */ /* 0x000fe200078efcff */
[----:B------:R-:W-:Y:S06]  /*2040*/  BRA `(.L_x_40) ;  /* 0x0000000000147947 */ /* 0x000fec0003800000 */
.L_x_34:
[----:B------:R-:W-:Y:S01]  /*2050*/  LOP3.LUT R0, R13, 0x80000000, R0, 0x48, !PT ;  /* 0x800000000d007812 */ /* 0x000fe200078e4800 */
[----:B------:R-:W-:Y:S06]  /*2060*/  BRA `(.L_x_40) ;  /* 0x00000000000c7947 */ /* 0x000fec0003800000 */
.L_x_33:
[----:B------:R-:W0:Y:S01]  /*2070*/  MUFU.RSQ R0, -QNAN ;  /* 0xffc0000000007908 */ /* 0x000e220000001400 */
[----:B------:R-:W-:Y:S05]  /*2080*/  BRA `(.L_x_40) ;  /* 0x0000000000047947 */ /* 0x000fea0003800000 */
.L_x_32:
[----:B------:R-:W-:-:S07]  /*2090*/  FADD.FTZ R0, R0, R3 ;  /* 0x0000000300007221 */ /* 0x000fce0000010000 */
.L_x_40:
[----:B------:R-:W-:Y:S05]  /*20a0*/  BSYNC.RECONVERGENT B2 ;  /* 0x0000000000027941 */ /* 0x000fea0003800200 */
.L_x_30:
[----:B------:R-:W-:Y:S02]  /*20b0*/  IMAD.MOV.U32 R11, RZ, RZ, 0x0 ;  /* 0x00000000ff0b7424 */ /* 0x000fe400078e00ff */
[----:B0-----:R-:W-:Y:S02]  /*20c0*/  IMAD.MOV.U32 R9, RZ, RZ, R0 ;  /* 0x000000ffff097224 */ /* 0x001fe400078e0000 */
[----:B------:R-:W-:Y:S05]  /*20d0*/  RET.REL.NODEC R10 `(_Z17softmax_kernel_v2ILi128EEvPfii) ;  /* 0xffffffdc0ac87950 */ /* 0x000fea0003c3ffff */
.L_x_41:
[----:B------:R-:W-:-:S00]  /*20e0*/  BRA `(.L_x_41) ;  /* 0xfffffffc00fc7947 */ /* 0x000fc0000383ffff */
[----:B------:R-:W-:-:S00]  /*20f0*/  NOP ;  /* 0x0000000000007918 */ /* 0x000fc00000000000 */
        /* <DEDUP_REMOVED lines=8> */
.L_x_59:


//--------------------- .text._Z14softmax_kernelILi128EEvPfii --------------------------
	.section	.text._Z14softmax_kernelILi128EEvPfii,"ax",@progbits
	.align	128
        .global         _Z14softmax_kernelILi128EEvPfii
        .type           _Z14softmax_kernelILi128EEvPfii,@function
        .size           _Z14softmax_kernelILi128EEvPfii,(.L_x_60 - _Z14softmax_kernelILi128EEvPfii)
        .other          _Z14softmax_kernelILi128EEvPfii,@"STO_CUDA_ENTRY STV_DEFAULT"
_Z14softmax_kernelILi128EEvPfii:
.text._Z14softmax_kernelILi128EEvPfii:
[----:B------:R-:W-:Y:S01]  /*0000*/  LDC R1, c[0x0][0x37c] ;  /* 0x0000df00ff017b82 */ /* 0x000fe20000000800 */
[----:B------:R-:W0:Y:S07]  /*0010*/  S2R R3, SR_TID.X ;  /* 0x0000000000037919 */ /* 0x000e2e0000002100 */
[----:B------:R-:W0:Y:S01]  /*0020*/  LDC R0, c[0x0][0x38c] ;  /* 0x0000e300ff007b82 */ /* 0x000e220000000800 */
[----:B------:R-:W1:Y:S01]  /*0030*/  LDCU.64 UR6, c[0x0][0x358] ;  /* 0x00006b00ff0677ac */ /* 0x000e620008000a00 */
[----:B------:R-:W-:Y:S01]  /*0040*/  BSSY.RECONVERGENT B0, `(.L_x_42) ;  /* 0x0000012000007945 */ /* 0x000fe20003800200 */
[----:B------:R-:W-:-:S05]  /*0050*/  IMAD.MOV.U32 R8, RZ, RZ, -0x2feafd07 ;  /* 0xd01502f9ff087424 */ /* 0x000fca00078e00ff */
[----:B------:R-:W2:Y:S08]  /*0060*/  S2UR UR4, SR_CTAID.X ;  /* 0x00000000000479c3 */ /* 0x000eb00000002500 */
[----:B------:R-:W3:Y:S01]  /*0070*/  LDC.64 R4, c[0x0][0x380] ;  /* 0x0000e000ff047b82 */ /* 0x000ee20000000a00 */
[----:B0-----:R-:W-:Y:S01]  /*0080*/  ISETP.GE.AND P0, PT, R3, R0, PT ;  /* 0x000000000300720c */ /* 0x001fe20003f06270 */
[----:B--2---:R-:W-:-:S04]  /*0090*/  IMAD R7, R0, UR4, RZ ;  /* 0x0000000400077c24 */ /* 0x004fc8000f8e02ff */
[----:B---3--:R-:W-:-:S08]  /*00a0*/  IMAD.WIDE.U32 R4, R7, 0x4, R4 ;  /* 0x0000000407047825 */ /* 0x008fd000078e0004 */
[----:B-1----:R-:W-:Y:S05]  /*00b0*/  @P0 BRA `(.L_x_43) ;  /* 0x0000000000280947 */ /* 0x002fea0003800000 */
[----:B------:R-:W0:Y:S01]  /*00c0*/  LDC R2, c[0x0][0x360] ;  /* 0x0000d800ff027b82 */ /* 0x000e220000000800 */
[----:B------:R-:W-:Y:S02]  /*00d0*/  IMAD.MOV.U32 R8, RZ, RZ, -0x2feafd07 ;  /* 0xd01502f9ff087424 */ /* 0x000fe400078e00ff */
[----:B------:R-:W-:-:S07]  /*00e0*/  IMAD.MOV.U32 R9, RZ, RZ, R3 ;  /* 0x000000ffff097224 */ /* 0x000fce00078e0003 */
.L_x_44:
[----:B------:R-:W-:-:S06]  /*00f0*/  IMAD.WIDE R6, R9, 0x4, R4 ;  /* 0x0000000409067825 */ /* 0x000fcc00078e0204 */
[----:B------:R-:W2:Y:S01]  /*0100*/  LDG.E R7, desc[UR6][R6.64] ;  /* 0x0000000606077981 */ /* 0x000ea2000c1e1900 */
[----:B0-----:R-:W-:-:S05]  /*0110*/  IMAD.IADD R9, R2, 0x1, R9 ;  /* 0x0000000102097824 */ /* 0x001fca00078e0209 */
[----:B------:R-:W-:Y:S02]  /*0120*/  ISETP.GE.AND P1, PT, R9, R0, PT ;  /* 0x000000000900720c */ /* 0x000fe40003f26270 */
[----:B--2---:R-:W-:-:S04]  /*0130*/  FSETP.GT.AND P0, PT, R8, R7, PT ;  /* 0x000000070800720b */ /* 0x004fc80003f04000 */
[----:B------:R-:W-:-:S07]  /*0140*/  FSEL R8, R8, R7, P0 ;  /* 0x0000000708087208 */ /* 0x000fce0000000000 */
[----:B------:R-:W-:Y:S05]  /*0150*/  @!P1 BRA `(.L_x_44) ;  /* 0xfffffffc00e49947 */ /* 0x000fea000383ffff */
.L_x_43:
[----:B------:R-:W-:Y:S05]  /*0160*/  BSYNC.RECONVERGENT B0 ;  /* 0x0000000000007941 */ /* 0x000fea0003800200 */
.L_x_42:
[----:B------:R-:W0:Y:S01]  /*0170*/  SHFL.BFLY PT, R7, R8, 0x10, 0x1f ;  /* 0x0e001f0008077f89 */ /* 0x000e2200000e0000 */
[----:B------:R-:W-:Y:S01]  /*0180*/  BSSY.RECONVERGENT B0, `(.L_x_45) ;  /* 0x0000045000007945 */ /* 0x000fe20003800200 */
[----:B0-----:R-:W-:-:S04]  /*0190*/  FSETP.GT.AND P0, PT, R8, R7, PT ;  /* 0x000000070800720b */ /* 0x001fc80003f04000 */
[----:B------:R-:W-:-:S05]  /*01a0*/  FSEL R7, R8, R7, P0 ;  /* 0x0000000708077208 */ /* 0x000fca0000000000 */
[----:B------:R-:W0:Y:S02]  /*01b0*/  SHFL.BFLY PT, R2, R7, 0x8, 0x1f ;  /* 0x0d001f0007027f89 */ /* 0x000e2400000e0000 */
[----:B0-----:R-:W-:-:S04]  /*01c0*/  FSETP.GT.AND P0, PT, R7, R2, PT ;  /* 0x000000020700720b */ /* 0x001fc80003f04000 */
[----:B------:R-:W-:Y:S02]  /*01d0*/  FSEL R6, R7, R2, P0 ;  /* 0x0000000207067208 */ /* 0x000fe40000000000 */
[----:B------:R-:W-:-:S03]  /*01e0*/  LOP3.LUT P1, R2, R3, 0x1f, RZ, 0xc0, !PT ;  /* 0x0000001f03027812 */ /* 0x000fc6000782c0ff */
[----:B------:R-:W0:Y:S10]  /*01f0*/  SHFL.BFLY PT, R9, R6, 0x4, 0x1f ;  /* 0x0c801f0006097f89 */ /* 0x000e3400000e0000 */
[----:B------:R-:W1:Y:S01]  /*0200*/  @!P1 S2R R11, SR_CgaCtaId ;  /* 0x00000000000b9919 */ /* 0x000e620000008800 */
[----:B0-----:R-:W-:-:S04]  /*0210*/  FSETP.GT.AND P0, PT, R6, R9, PT ;  /* 0x000000090600720b */ /* 0x001fc80003f04000 */
[----:B------:R-:W-:Y:S02]  /*0220*/  FSEL R9, R6, R9, P0 ;  /* 0x0000000906097208 */ /* 0x000fe40000000000 */
[----:B------:R-:W-:Y:S02]  /*0230*/  ISETP.GT.U32.AND P0, PT, R3, 0x3, PT ;  /* 0x000000030300780c */ /* 0x000fe40003f04070 */
[----:B------:R-:W-:Y:S01]  /*0240*/  @!P1 MOV R6, 0x400 ;  /* 0x0000040000069802 */ /* 0x000fe20000000f00 */
[----:B------:R-:W0:Y:S03]  /*0250*/  SHFL.BFLY PT, R10, R9, 0x2, 0x1f ;  /* 0x0c401f00090a7f89 */ /* 0x000e2600000e0000 */
[----:B-1----:R-:W-:-:S07]  /*0260*/  @!P1 LEA R6, R11, R6, 0x18 ;  /* 0x000000060b069211 */ /* 0x002fce00078ec0ff */
[----:B------:R-:W1:Y:S01]  /*0270*/  @!P0 S2R R13, SR_CgaCtaId ;  /* 0x00000000000d8919 */ /* 0x000e620000008800 */
[----:B------:R-:W-:Y:S02]  /*0280*/  @!P0 MOV R8, 0x400 ;  /* 0x0000040000088802 */ /* 0x000fe40000000f00 */
[----:B------:R-:W-:Y:S02]  /*0290*/  @!P1 LEA.HI R6, R3, R6, RZ, 0x1d ;  /* 0x0000000603069211 */ /* 0x000fe400078fe8ff */
[----:B0-----:R-:W-:-:S04]  /*02a0*/  FSETP.GT.AND P2, PT, R9, R10, PT ;  /* 0x0000000a0900720b */ /* 0x001fc80003f44000 */
[----:B------:R-:W-:-:S05]  /*02b0*/  FSEL R10, R9, R10, P2 ;  /* 0x0000000a090a7208 */ /* 0x000fca0001000000 */
[----:B------:R-:W0:Y:S01]  /*02c0*/  SHFL.BFLY PT, R7, R10, 0x1, 0x1f ;  /* 0x0c201f000a077f89 */ /* 0x000e2200000e0000 */
[----:B-1----:R-:W-:-:S05]  /*02d0*/  @!P0 LEA R13, R13, R8, 0x18 ;  /* 0x000000080d0d8211 */ /* 0x002fca00078ec0ff */
[----:B------:R-:W-:Y:S01]  /*02e0*/  @!P0 IMAD R8, R2, 0x4, R13 ;  /* 0x0000000402088824 */ /* 0x000fe200078e020d */
[----:B0-----:R-:W-:-:S04]  /*02f0*/  FSETP.GT.AND P2, PT, R10, R7, PT ;  /* 0x000000070a00720b */ /* 0x001fc80003f44000 */
[----:B------:R-:W-:Y:S01]  /*0300*/  FSEL R11, R10, R7, P2 ;  /* 0x000000070a0b7208 */ /* 0x000fe20001000000 */
[----:B------:R-:W-:Y:S01]  /*0310*/  IMAD.MOV.U32 R7, RZ, RZ, RZ ;  /* 0x000000ffff077224 */ /* 0x000fe200078e00ff */
[----:B------:R-:W-:-:S03]  /*0320*/  ISETP.GE.AND P2, PT, R3, R0, PT ;  /* 0x000000000300720c */ /* 0x000fc60003f46270 */
[----:B------:R-:W-:Y:S01]  /*0330*/  @!P1 STS [R6], R11 ;  /* 0x0000000b06009388 */ /* 0x000fe20000000800 */
[----:B------:R-:W-:Y:S06]  /*0340*/  BAR.SYNC.DEFER_BLOCKING 0x0 ;  /* 0x0000000000007b1d */ /* 0x000fec0000010000 */
[----:B------:R0:W1:Y:S01]  /*0350*/  @!P0 LDS R7, [R8] ;  /* 0x0000000008078984 */ /* 0x0000620000000800 */
[----:B------:R-:W-:Y:S01]  /*0360*/  ISETP.NE.AND P0, PT, R3, RZ, PT ;  /* 0x000000ff0300720c */ /* 0x000fe20003f05270 */
[----:B0-----:R-:W-:-:S12]  /*0370*/  IMAD.MOV.U32 R8, RZ, RZ, RZ ;  /* 0x000000ffff087224 */ /* 0x001fd800078e00ff */
[----:B------:R-:W0:Y:S01]  /*0380*/  @!P0 S2R R13, SR_CgaCtaId ;  /* 0x00000000000d8919 */ /* 0x000e220000008800 */
[----:B------:R-:W-:Y:S01]  /*0390*/  @!P0 MOV R12, 0x400 ;  /* 0x00000400000c8802 */ /* 0x000fe20000000f00 */
[----:B-1----:R-:W1:Y:S03]  /*03a0*/  SHFL.BFLY PT, R10, R7, 0x2, 0x1f ;  /* 0x0c401f00070a7f89 */ /* 0x002e6600000e0000 */
[----:B0-----:R-:W-:Y:S02]  /*03b0*/  @!P0 LEA R12, R13, R12, 0x18 ;  /* 0x0000000c0d0c8211 */ /* 0x001fe400078ec0ff */
[----:B-1----:R-:W-:-:S04]  /*03c0*/  FSETP.GT.AND P1, PT, R7, R10, PT ;  /* 0x0000000a0700720b */ /* 0x002fc80003f24000 */
[----:B------:R-:W-:-:S05]  /*03d0*/  FSEL R10, R7, R10, P1 ;  /* 0x0000000a070a7208 */ /* 0x000fca0000800000 */
[----:B------:R-:W0:Y:S02]  /*03e0*/  SHFL.BFLY PT, R9, R10, 0x1, 0x1f ;  /* 0x0c201f000a097f89 */ /* 0x000e2400000e0000 */
[----:B0-----:R-:W-:-:S04]  /*03f0*/  FSETP.GT.AND P1, PT, R10, R9, PT ;  /* 0x000000090a00720b */ /* 0x001fc80003f24000 */
[----:B------:R-:W-:-:S05]  /*0400*/  FSEL R9, R10, R9, P1 ;  /* 0x000000090a097208 */ /* 0x000fca0000800000 */
[----:B------:R0:W-:Y:S01]  /*0410*/  @!P0 STS [R12+0x24], R9 ;  /* 0x000024090c008388 */ /* 0x0001e20000000800 */
[----:B------:R-:W-:Y:S06]  /*0420*/  BAR.SYNC.DEFER_BLOCKING 0x0 ;  /* 0x0000000000007b1d */ /* 0x000fec0000010000 */
[----:B------:R-:W-:Y:S05]  /*0430*/  @P2 BRA `(.L_x_46) ;  /* 0x0000000000642947 */ /* 0x000fea0003800000 */
[----:B------:R-:W1:Y:S01]  /*0440*/  S2UR UR5, SR_CgaCtaId ;  /* 0x00000000000579c3 */ /* 0x000e620000008800 */
[----:B------:R-:W-:Y:S01]  /*0450*/  UMOV UR4, 0x400 ;  /* 0x0000040000047882 */ /* 0x000fe20000000000 */
[----:B------:R-:W-:Y:S02]  /*0460*/  IMAD.MOV.U32 R8, RZ, RZ, RZ ;  /* 0x000000ffff087224 */ /* 0x000fe400078e00ff */
[----:B------:R-:W-:-:S04]  /*0470*/  IMAD.MOV.U32 R11, RZ, RZ, R3 ;  /* 0x000000ffff0b7224 */ /* 0x000fc800078e0003 */
[----:B------:R-:W2:Y:S01]  /*0480*/  LDC R14, c[0x0][0x360] ;  /* 0x0000d800ff0e7b82 */ /* 0x000ea20000000800 */
[----:B-1----:R-:W-:-:S09]  /*0490*/  ULEA UR4, UR5, UR4, 0x18 ;  /* 0x0000000405047291 */ /* 0x002fd2000f8ec0ff */
[----:B0-----:R-:W0:Y:S03]  /*04a0*/  LDS R9, [UR4+0x24] ;  /* 0x00002404ff097984 */ /* 0x001e260008000800 */
.L_x_47:
[----:B-1----:R-:W-:-:S05]  /*04b0*/  IMAD.WIDE R6, R11, 0x4, R4 ;  /* 0x000000040b067825 */ /* 0x002fca00078e0204 */
[----:B------:R-:W0:Y:S01]  /*04c0*/  LDG.E R10, desc[UR6][R6.64] ;  /* 0x00000006060a7981 */ /* 0x000e22000c1e1900 */
[----:B------:R-:W-:Y:S02]  /*04d0*/  IMAD.MOV.U32 R13, RZ, RZ, 0x3bbb989d ;  /* 0x3bbb989dff0d7424 */ /* 0x000fe400078e00ff */
[----:B------:R-:W-:Y:S02]  /*04e0*/  IMAD.MOV.U32 R15, RZ, RZ, 0x437c0000 ;  /* 0x437c0000ff0f7424 */ /* 0x000fe400078e00ff */
[----:B--2---:R-:W-:-:S05]  /*04f0*/  IMAD.IADD R11, R14, 0x1, R11 ;  /* 0x000000010e0b7824 */ /* 0x004fca00078e020b */
[----:B------:R-:W-:Y:S01]  /*0500*/  ISETP.GE.AND P0, PT, R11, R0, PT ;  /* 0x000000000b00720c */ /* 0x000fe20003f06270 */
[----:B0-----:R-:W-:-:S04]  /*0510*/  FADD R10, -R9, R10 ;  /* 0x0000000a090a7221 */ /* 0x001fc80000000100 */
[----:B------:R-:W-:-:S04]  /*0520*/  FFMA.SAT R12, R10, R13, 0.5 ;  /* 0x3f0000000a0c7423 */ /* 0x000fc8000000200d */
[----:B------:R-:W-:-:S04]  /*0530*/  FFMA.RM R12, R12, R15, 12582913 ;  /* 0x4b4000010c0c7423 */ /* 0x000fc8000000400f */
[C---:B------:R-:W-:Y:S01]  /*0540*/  FADD R13, R12.reuse, -12583039 ;  /* 0xcb40007f0c0d7421 */ /* 0x040fe20000000000 */
[----:B------:R-:W-:-:S03]  /*0550*/  IMAD.SHL.U32 R12, R12, 0x800000, RZ ;  /* 0x008000000c0c7824 */ /* 0x000fc600078e00ff */
[----:B------:R-:W-:-:S04]  /*0560*/  FFMA R13, R10, 1.4426950216293334961, -R13 ;  /* 0x3fb8aa3b0a0d7823 */ /* 0x000fc8000000080d */
[----:B------:R-:W-:-:S06]  /*0570*/  FFMA R13, R10, 1.925963033500011079e-08, R13 ;  /* 0x32a570600a0d7823 */ /* 0x000fcc000000000d */
[----:B------:R-:W0:Y:S02]  /*0580*/  MUFU.EX2 R13, R13 ;  /* 0x0000000d000d7308 */ /* 0x000e240000000800 */
[----:B0-----:R-:W-:-:S04]  /*0590*/  FMUL R15, R12, R13 ;  /* 0x0000000d0c0f7220 */ /* 0x001fc80000400000 */
[----:B------:R-:W-:Y:S01]  /*05a0*/  FADD R8, R15, R8 ;  /* 0x000000080f087221 */ /* 0x000fe20000000000 */
[----:B------:R1:W-:Y:S01]  /*05b0*/  STG.E desc[UR6][R6.64], R15 ;  /* 0x0000000f06007986 */ /* 0x0003e2000c101906 */
[----:B------:R-:W-:Y:S05]  /*05c0*/  @!P0 BRA `(.L_x_47) ;  /* 0xfffffffc00b88947 */ /* 0x000fea000383ffff */
.L_x_46:
[----:B------:R-:W-:Y:S05]  /*05d0*/  BSYNC.RECONVERGENT B0 ;  /* 0x0000000000007941 */ /* 0x000fea0003800200 */
.L_x_45:
[----:B-1----:R-:W1:Y:S01]  /*05e0*/  SHFL.BFLY PT, R7, R8, 0x10, 0x1f ;  /* 0x0e001f0008077f89 */ /* 0x002e6200000e0000 */
[----:B------:R-:W-:Y:S01]  /*05f0*/  ISETP.NE.AND P0, PT, R2, RZ, PT ;  /* 0x000000ff0200720c */ /* 0x000fe20003f05270 */
[----:B------:R-:W-:Y:S01]  /*0600*/  BSSY.RECONVERGENT B0, `(.L_x_48) ;  /* 0x0000030000007945 */ /* 0x000fe20003800200 */
[----:B------:R-:W-:-:S11]  /*0610*/  ISETP.GT.U32.AND P1, PT, R3, 0x3, PT ;  /* 0x000000030300780c */ /* 0x000fd60003f24070 */
[----:B------:R-:W2:Y:S02]  /*0620*/  @!P0 S2R R13, SR_CgaCtaId ;  /* 0x00000000000d8919 */ /* 0x000ea40000008800 */
[----:B------:R-:W3:Y:S01]  /*0630*/  @!P1 S2R R15, SR_CgaCtaId ;  /* 0x00000000000f9919 */ /* 0x000ee20000008800 */
[----:B-1----:R-:W-:Y:S01]  /*0640*/  FADD R7, R7, R8 ;  /* 0x0000000807077221 */ /* 0x002fe20000000000 */
[----:B------:R-:W-:-:S04]  /*0650*/  @!P1 MOV R8, 0x400 ;  /* 0x0000040000089802 */ /* 0x000fc80000000f00 */
[----:B------:R-:W1:Y:S01]  /*0660*/  SHFL.BFLY PT, R0, R7, 0x8, 0x1f ;  /* 0x0d001f0007007f89 */ /* 0x000e6200000e0000 */
[----:B------:R-:W-:Y:S02]  /*0670*/  @!P1 VIADD R8, R8, 0x10 ;  /* 0x0000001008089836 */ /* 0x000fe40000000000 */
[----:B-1----:R-:W-:Y:S01]  /*0680*/  FADD R0, R7, R0 ;  /* 0x0000000007007221 */ /* 0x002fe20000000000 */
[----:B------:R-:W-:-:S04]  /*0690*/  @!P0 MOV R7, 0x400 ;  /* 0x0000040000078802 */ /* 0x000fc80000000f00 */
[----:B0-----:R-:W0:Y:S02]  /*06a0*/  SHFL.BFLY PT, R9, R0, 0x4, 0x1f ;  /* 0x0c801f0000097f89 */ /* 0x001e2400000e0000 */
[----:B0-----:R-:W-:Y:S01]  /*06b0*/  FADD R9, R0, R9 ;  /* 0x0000000900097221 */ /* 0x001fe20000000000 */
[----:B------:R-:W-:Y:S01]  /*06c0*/  @!P0 VIADD R0, R7, 0x10 ;  /* 0x0000001007008836 */ /* 0x000fe20000000000 */
[----:B---3--:R-:W-:-:S03]  /*06d0*/  @!P1 LEA R7, R15, R8, 0x18 ;  /* 0x000000080f079211 */ /* 0x008fc600078ec0ff */
[----:B------:R-:W0:Y:S01]  /*06e0*/  SHFL.BFLY PT, R6, R9, 0x2, 0x1f ;  /* 0x0c401f0009067f89 */ /* 0x000e2200000e0000 */
[----:B--2---:R-:W-:Y:S01]  /*06f0*/  @!P0 LEA R0, R13, R0, 0x18 ;  /* 0x000000000d008211 */ /* 0x004fe200078ec0ff */
[----:B------:R-:W-:Y:S02]  /*0700*/  @!P1 IMAD R7, R2, 0x4, R7 ;  /* 0x0000000402079824 */ /* 0x000fe400078e0207 */
[----:B------:R-:W-:Y:S01]  /*0710*/  IMAD.MOV.U32 R2, RZ, RZ, RZ ;  /* 0x000000ffff027224 */ /* 0x000fe200078e00ff */
[----:B------:R-:W-:Y:S01]  /*0720*/  @!P0 LEA.HI R0, R3, R0, RZ, 0x1d ;  /* 0x0000000003008211 */ /* 0x000fe200078fe8ff */
[----:B0-----:R-:W-:-:S05]  /*0730*/  FADD R6, R9, R6 ;  /* 0x0000000609067221 */ /* 0x001fca0000000000 */
[----:B------:R-:W0:Y:S02]  /*0740*/  SHFL.BFLY PT, R11, R6, 0x1, 0x1f ;  /* 0x0c201f00060b7f89 */ /* 0x000e2400000e0000 */
[----:B0-----:R-:W-:-:S05]  /*0750*/  FADD R11, R6, R11 ;  /* 0x0000000b060b7221 */ /* 0x001fca0000000000 */
[----:B------:R-:W-:Y:S01]  /*0760*/  @!P0 STS [R0], R11 ;  /* 0x0000000b00008388 */ /* 0x000fe20000000800 */
[----:B------:R-:W-:Y:S01]  /*0770*/  BAR.SYNC.DEFER_BLOCKING 0x0 ;  /* 0x0000000000007b1d */ /* 0x000fe20000010000 */
[----:B------:R-:W-:-:S05]  /*0780*/  ISETP.NE.AND P0, PT, R3, RZ, PT ;  /* 0x000000ff0300720c */ /* 0x000fca0003f05270 */
[----:B------:R-:W0:Y:S04]  /*0790*/  @!P1 LDS R2, [R7] ;  /* 0x0000000007029984 */ /* 0x000e280000000800 */
[----:B0-----:R-:W0:Y:S02]  /*07a0*/  SHFL.BFLY PT, R9, R2, 0x2, 0x1f ;  /* 0x0c401f0002097f89 */ /* 0x001e2400000e0000 */
[----:B0-----:R-:W-:-:S05]  /*07b0*/  FADD R9, R9, R2 ;  /* 0x0000000209097221 */ /* 0x001fca0000000000 */
[----:B------:R-:W0:Y:S02]  /*07c0*/  SHFL.BFLY PT, R6, R9, 0x1, 0x1f ;  /* 0x0c201f0009067f89 */ /* 0x000e2400000e0000 */
[----:B0-----:R-:W-:Y:S01]  /*07d0*/  FADD R13, R9, R6 ;  /* 0x00000006090d7221 */ /* 0x001fe20000000000 */
[----:B------:R-:W-:Y:S06]  /*07e0*/  @P0 BRA `(.L_x_49) ;  /* 0x0000000000440947 */ /* 0x000fec0003800000 */
[----:B------:R-:W-:Y:S01]  /*07f0*/  VIADD R0, R13, 0x1800000 ;  /* 0x018000000d007836 */ /* 0x000fe20000000000 */
[----:B------:R-:W-:Y:S04]  /*0800*/  BSSY.RECONVERGENT B1, `(.L_x_50) ;  /* 0x000000b000017945 */ /* 0x000fe80003800200 */
[----:B------:R-:W-:-:S04]  /*0810*/  LOP3.LUT R0, R0, 0x7f800000, RZ, 0xc0, !PT ;  /* 0x7f80000000007812 */ /* 0x000fc800078ec0ff */
[----:B------:R-:W-:-:S13]  /*0820*/  ISETP.GT.U32.AND P0, PT, R0, 0x1ffffff, PT ;  /* 0x01ffffff0000780c */ /* 0x000fda0003f04070 */
[----:B------:R-:W-:Y:S05]  /*0830*/  @P0 BRA `(.L_x_51) ;  /* 0x00000000000c0947 */ /* 0x000fea0003800000 */
[----:B------:R-:W-:-:S07]  /*0840*/  MOV R6, 0x860 ;  /* 0x0000086000067802 */ /* 0x000fce0000000f00 */
[----:B------:R-:W-:Y:S05]  /*0850*/  CALL.REL.NOINC `($__internal_1_$__cuda_sm20_rcp_rn_f32_slowpath) ;  /* 0x0000000000707944 */ /* 0x000fea0003c00000 */
[----:B------:R-:W-:Y:S05]  /*0860*/  BRA `(.L_x_52) ;  /* 0x0000000000107947 */ /* 0x000fea0003800000 */
.L_x_51:
[----:B------:R-:W0:Y:S02]  /*0870*/  MUFU.RCP R0, R13 ;  /* 0x0000000d00007308 */ /* 0x000e240000001000 */
[----:B0-----:R-:W-:-:S04]  /*0880*/  FFMA R2, R13, R0, -1 ;  /* 0xbf8000000d027423 */ /* 0x001fc80000000000 */
[----:B------:R-:W-:-:S04]  /*0890*/  FADD.FTZ R7, -R2, -RZ ;  /* 0x800000ff02077221 */ /* 0x000fc80000010100 */
[----:B------:R-:W-:-:S07]  /*08a0*/  FFMA R0, R0, R7, R0 ;  /* 0x0000000700007223 */ /* 0x000fce0000000000 */
.L_x_52:
[----:B------:R-:W-:Y:S05]  /*08b0*/  BSYNC.RECONVERGENT B1 ;  /* 0x0000000000017941 */ /* 0x000fea0003800200 */
.L_x_50:
[----:B------:R-:W0:Y:S01]  /*08c0*/  S2UR UR5, SR_CgaCtaId ;  /* 0x00000000000579c3 */ /* 0x000e220000008800 */
[----:B------:R-:W-:Y:S02]  /*08d0*/  UMOV UR4, 0x400 ;  /* 0x0000040000047882 */ /* 0x000fe40000000000 */
[----:B0-----:R-:W-:-:S09]  /*08e0*/  ULEA UR4, UR5, UR4, 0x18 ;  /* 0x0000000405047291 */ /* 0x001fd2000f8ec0ff */
[----:B------:R0:W-:Y:S03]  /*08f0*/  STS [UR4+0x20], R0 ;  /* 0x00002000ff007988 */ /* 0x0001e60008000804 */
.L_x_49:
[----:B------:R-:W-:Y:S05]  /*0900*/  BSYNC.RECONVERGENT B0 ;  /* 0x0000000000007941 */ /* 0x000fea0003800200 */
.L_x_48:
[----:B------:R-:W1:Y:S01]  /*0910*/  LDCU UR8, c[0x0][0x38c] ;  /* 0x00007180ff0877ac */ /* 0x000e620008000800 */
[----:B------:R-:W-:Y:S01]  /*0920*/  BAR.SYNC.DEFER_BLOCKING 0x0 ;  /* 0x0000000000007b1d */ /* 0x000fe20000010000 */
[----:B-1----:R-:W-:-:S13]  /*0930*/  ISETP.GE.AND P0, PT, R3, UR8, PT ;  /* 0x0000000803007c0c */ /* 0x002fda000bf06270 */
[----:B------:R-:W-:Y:S05]  /*0940*/  @P0 EXIT ;  /* 0x000000000000094d */ /* 0x000fea0003800000 */
[----:B------:R-:W1:Y:S01]  /*0950*/  S2UR UR5, SR_CgaCtaId ;  /* 0x00000000000579c3 */ /* 0x000e620000008800 */
[----:B------:R-:W-:Y:S02]  /*0960*/  UMOV UR4, 0x400 ;  /* 0x0000040000047882 */ /* 0x000fe40000000000 */
[----:B-1----:R-:W-:-:S09]  /*0970*/  ULEA UR4, UR5, UR4, 0x18 ;  /* 0x0000000405047291 */ /* 0x002fd2000f8ec0ff */
[----:B0-----:R-:W0:Y:S02]  /*0980*/  LDS R0, [UR4+0x20] ;  /* 0x00002004ff007984 */ /* 0x001e240008000800 */
[----:B------:R-:W1:Y:S02]  /*0990*/  LDCU UR4, c[0x0][0x360] ;  /* 0x00006c00ff0477ac */ /* 0x000e640008000800 */
.L_x_53:
[----:B--2---:R-:W-:-:S05]  /*09a0*/  IMAD.WIDE R6, R3, 0x4, R4 ;  /* 0x0000000403067825 */ /* 0x004fca00078e0204 */
[----:B------:R-:W0:Y:S01]  /*09b0*/  LDG.E R9, desc[UR6][R6.64] ;  /* 0x0000000606097981 */ /* 0x000e22000c1e1900 */
[----:B-1----:R-:W-:-:S05]  /*09c0*/  VIADD R3, R3, UR4 ;  /* 0x0000000403037c36 */ /* 0x002fca0008000000 */
[----:B------:R-:W-:Y:S01]  /*09d0*/  ISETP.GE.AND P0, PT, R3, UR8, PT ;  /* 0x0000000803007c0c */ /* 0x000fe2000bf06270 */
[----:B0-----:R-:W-:-:S05]  /*09e0*/  FMUL R9, R0, R9 ;  /* 0x0000000900097220 */ /* 0x001fca0000400000 */
[----:B------:R2:W-:Y:S07]  /*09f0*/  STG.E desc[UR6][R6.64], R9 ;  /* 0x0000000906007986 */ /* 0x0005ee000c101906 */
[----:B------:R-:W-:Y:S05]  /*0a00*/  @!P0 BRA `(.L_x_53) ;  /* 0xfffffffc00e48947 */ /* 0x000fea000383ffff */
[----:B------:R-:W-:Y:S05]  /*0a10*/  EXIT ;  /* 0x000000000000794d */ /* 0x000fea0003800000 */
        .weak           $__internal_1_$__cuda_sm20_rcp_rn_f32_slowpath
        .type           $__internal_1_$__cuda_sm20_rcp_rn_f32_slowpath,@function
        .size           $__internal_1_$__cuda_sm20_rcp_rn_f32_slowpath,(.L_x_60 - $__internal_1_$__cuda_sm20_rcp_rn_f32_slowpath)
$__internal_1_$__cuda_sm20_rcp_rn_f32_slowpath:
[----:B------:R-:W-:Y:S01]  /*0a20*/  IMAD.SHL.U32 R0, R13, 0x2, RZ ;  /* 0x000000020d007824 */ /* 0x000fe200078e00ff */
[----:B------:R-:W-:Y:S04]  /*0a30*/  BSSY.RECONVERGENT B2, `(.L_x_54) ;  /* 0x0000031000027945 */ /* 0x000fe80003800200 */
[----:B------:R-:W-:Y:S01]  /*0a40*/  SHF.R.U32.HI R11, RZ, 0x18, R0 ;  /* 0x00000018ff0b7819 */ /* 0x000fe20000011600 */
[----:B------:R-:W-:-:S03]  /*0a50*/  IMAD.MOV.U32 R0, RZ, RZ, R13 ;  /* 0x000000ffff007224 */ /* 0x000fc600078e000d */
[----:B------:R-:W-:-:S13]  /*0a60*/  ISETP.NE.U32.AND P0, PT, R11, RZ, PT ;  /* 0x000000ff0b00720c */ /* 0x000fda0003f05070 */
[----:B------:R-:W-:Y:S05]  /*0a70*/  @P0 BRA `(.L_x_55) ;  /* 0x0000000000280947 */ /* 0x000fea0003800000 */
[----:B------:R-:W-:-:S05]  /*0a80*/  IMAD.SHL.U32 R2, R0, 0x2, RZ ;  /* 0x0000000200027824 */ /* 0x000fca00078e00ff */
[----:B------:R-:W-:-:S13]  /*0a90*/  ISETP.NE.AND P0, PT, R2, RZ, PT ;  /* 0x000000ff0200720c */ /* 0x000fda0003f05270 */
[----:B------:R-:W-:Y:S01]  /*0aa0*/  @P0 FFMA R8, R0, 1.84467440737095516160e+19, RZ ;  /* 0x5f80000000080823 */ /* 0x000fe200000000ff */
[----:B------:R-:W-:Y:S08]  /*0ab0*/  @!P0 MUFU.RCP R7, R0 ;  /* 0x0000000000078308 */ /* 0x000ff00000001000 */
[----:B------:R-:W0:Y:S02]  /*0ac0*/  @P0 MUFU.RCP R9, R8 ;  /* 0x0000000800090308 */ /* 0x000e240000001000 */
[----:B0-----:R-:W-:-:S04]  /*0ad0*/  @P0 FFMA R2, R8, R9, -1 ;  /* 0xbf80000008020423 */ /* 0x001fc80000000009 */
[----:B------:R-:W-:-:S04]  /*0ae0*/  @P0 FADD.FTZ R2, -R2, -RZ ;  /* 0x800000ff02020221 */ /* 0x000fc80000010100 */
[----:B------:R-:W-:-:S04]  /*0af0*/  @P0 FFMA R2, R9, R2, R9 ;  /* 0x0000000209020223 */ /* 0x000fc80000000009 */
[----:B------:R-:W-:Y:S01]  /*0b00*/  @P0 FFMA R7, R2, 1.84467440737095516160e+19, RZ ;  /* 0x5f80000002070823 */ /* 0x000fe200000000ff */
[----:B------:R-:W-:Y:S06]  /*0b10*/  BRA `(.L_x_56) ;  /* 0x0000000000887947 */ /* 0x000fec0003800000 */
.L_x_55:
[----:B------:R-:W-:-:S05]  /*0b20*/  VIADD R13, R11, 0xffffff03 ;  /* 0xffffff030b0d7836 */ /* 0x000fca0000000000 */
[----:B------:R-:W-:-:S13]  /*0b30*/  ISETP.GT.U32.AND P0, PT, R13, 0x1, PT ;  /* 0x000000010d00780c */ /* 0x000fda0003f04070 */
[----:B------:R-:W-:Y:S05]  /*0b40*/  @P0 BRA `(.L_x_57) ;  /* 0x0000000000780947 */ /* 0x000fea0003800000 */
[----:B------:R-:W-:Y:S01]  /*0b50*/  LOP3.LUT R2, R0, 0x7fffff, RZ, 0xc0, !PT ;  /* 0x007fffff00027812 */ /* 0x000fe200078ec0ff */
[----:B------:R-:W-:-:S03]  /*0b60*/  IMAD.MOV.U32 R10, RZ, RZ, 0x3 ;  /* 0x00000003ff0a7424 */ /* 0x000fc600078e00ff */
[----:B------:R-:W-:Y:S02]  /*0b70*/  LOP3.LUT R2, R2, 0x3f800000, RZ, 0xfc, !PT ;  /* 0x3f80000002027812 */ /* 0x000fe400078efcff */
[----:B------:R-:W-:Y:S02]  /*0b80*/  SHF.L.U32 R10, R10, R13, RZ ;  /* 0x0000000d0a0a7219 */ /* 0x000fe400000006ff */
[----:B------:R-:W0:Y:S02]  /*0b90*/  MUFU.RCP R7, R2 ;  /* 0x0000000200077308 */ /* 0x000e240000001000 */
[----:B0-----:R-:W-:-:S04]  /*0ba0*/  FFMA R8, R2, R7, -1 ;  /* 0xbf80000002087423 */ /* 0x001fc80000000007 */
[----:B------:R-:W-:-:S04]  /*0bb0*/  FADD.FTZ R8, -R8, -RZ ;  /* 0x800000ff08087221 */ /* 0x000fc80000010100 */
[CCC-:B------:R-:W-:Y:S01]  /*0bc0*/  FFMA.RM R9, R7.reuse, R8.reuse, R7.reuse ;  /* 0x0000000807097223 */ /* 0x1c0fe20000004007 */
[----:B------:R-:W-:-:S04]  /*0bd0*/  FFMA.RP R8, R7, R8, R7 ;  /* 0x0000000807087223 */ /* 0x000fc80000008007 */
[C---:B------:R-:W-:Y:S02]  /*0be0*/  LOP3.LUT R7, R9.reuse, 0x7fffff, RZ, 0xc0, !PT ;  /* 0x007fffff09077812 */ /* 0x040fe400078ec0ff */
[----:B------:R-:W-:Y:S02]  /*0bf0*/  FSETP.NEU.FTZ.AND P0, PT, R9, R8, PT ;  /* 0x000000080900720b */ /* 0x000fe40003f1d000 */
[----:B------:R-:W-:Y:S02]  /*0c00*/  LOP3.LUT R7, R7, 0x800000, RZ, 0xfc, !PT ;  /* 0x0080000007077812 */ /* 0x000fe400078efcff */
[----:B------:R-:W-:Y:S02]  /*0c10*/  SEL R8, RZ, 0xffffffff, !P0 ;  /* 0xffffffffff087807 */ /* 0x000fe40004000000 */
[----:B------:R-:W-:-:S03]  /*0c20*/  LOP3.LUT R10, R10, R7, RZ, 0xc0, !PT ;  /* 0x000000070a0a7212 */ /* 0x000fc600078ec0ff */
[----:B------:R-:W-:Y:S01]  /*0c30*/  IMAD.MOV R8, RZ, RZ, -R8 ;  /* 0x000000ffff087224 */ /* 0x000fe200078e0a08 */
[----:B------:R-:W-:-:S04]  /*0c40*/  SHF.R.U32.HI R10, RZ, R13, R10 ;  /* 0x0000000dff0a7219 */ /* 0x000fc8000001160a */
[----:B------:R-:W-:Y:S02]  /*0c50*/  LOP3.LUT P1, RZ, R8, R13, R7, 0xf8, !PT ;  /* 0x0000000d08ff7212 */ /* 0x000fe4000782f807 */
[C---:B------:R-:W-:Y:S02]  /*0c60*/  LOP3.LUT P0, RZ, R10.reuse, 0x1, RZ, 0xc0, !PT ;  /* 0x000000010aff7812 */ /* 0x040fe4000780c0ff */
[----:B------:R-:W-:-:S04]  /*0c70*/  LOP3.LUT P2, RZ, R10, 0x2, RZ, 0xc0, !PT ;  /* 0x000000020aff7812 */ /* 0x000fc8000784c0ff */
[----:B------:R-:W-:Y:S02]  /*0c80*/  PLOP3.LUT P0, PT, P0, P1, P2, 0xe0, 0x0 ;  /* 0x000000000000781c */ /* 0x000fe40000703c20 */
[----:B------:R-:W-:Y:S02]  /*0c90*/  LOP3.LUT P1, RZ, R0, 0x7fffff, RZ, 0xc0, !PT ;  /* 0x007fffff00ff7812 */ /* 0x000fe4000782c0ff */
[----:B------:R-:W-:-:S05]  /*0ca0*/  SEL R2, RZ, 0x1, !P0 ;  /* 0x00000001ff027807 */ /* 0x000fca0004000000 */
[----:B------:R-:W-:-:S05]  /*0cb0*/  IMAD.MOV R2, RZ, RZ, -R2 ;  /* 0x000000ffff027224 */ /* 0x000fca00078e0a02 */
[----:B------:R-:W-:Y:S01]  /*0cc0*/  ISETP.GE.AND P0, PT, R2, RZ, PT ;  /* 0x000000ff0200720c */ /* 0x000fe20003f06270 */
[----:B------:R-:W-:-:S05]  /*0cd0*/  VIADD R2, R11, 0xffffff04 ;  /* 0xffffff040b027836 */ /* 0x000fca0000000000 */
[----:B------:R-:W-:-:S07]  /*0ce0*/  SHF.R.U32.HI R7, RZ, R2, R7 ;  /* 0x00000002ff077219 */ /* 0x000fce0000011607 */
[----:B------:R-:W-:-:S04]  /*0cf0*/  @!P0 VIADD R7, R7, 0x1 ;  /* 0x0000000107078836 */ /* 0x000fc80000000000 */
[----:B------:R-:W-:-:S05]  /*0d00*/  @!P1 IMAD.SHL.U32 R7, R7, 0x2, RZ ;  /* 0x0000000207079824 */ /* 0x000fca00078e00ff */
[----:B------:R-:W-:Y:S01]  /*0d10*/  LOP3.LUT R7, R7, 0x80000000, R0, 0xf8, !PT ;  /* 0x8000000007077812 */ /* 0x000fe200078ef800 */
[----:B------:R-:W-:Y:S06]  /*0d20*/  BRA `(.L_x_56) ;  /* 0x0000000000047947 */ /* 0x000fec0003800000 */
.L_x_57:
[----:B------:R0:W1:Y:S02]  /*0d30*/  MUFU.RCP R7, R0 ;  /* 0x0000000000077308 */ /* 0x0000640000001000 */
.L_x_56:
[----:B------:R-:W-:Y:S05]  /*0d40*/  BSYNC.RECONVERGENT B2 ;  /* 0x0000000000027941 */ /* 0x000fea0003800200 */
.L_x_54:
[----:B01----:R-:W-:Y:S02]  /*0d50*/  IMAD.MOV.U32 R0, RZ, RZ, R7 ;  /* 0x000000ffff007224 */ /* 0x003fe400078e0007 */
[----:B------:R-:W-:-:S04]  /*0d60*/  IMAD.MOV.U32 R7, RZ, RZ, 0x0 ;  /* 0x00000000ff077424 */ /* 0x000fc800078e00ff */
[----:B------:R-:W-:Y:S05]  /*0d70*/  RET.REL.NODEC R6 `(_Z14softmax_kernelILi128EEvPfii) ;  /* 0xfffffff006a07950 */ /* 0x000fea0003c3ffff */
.L_x_58:
        /* <DEDUP_REMOVED lines=16> */
.L_x_60:


//--------------------- .nv.shared.reserved.0     --------------------------
	.section	.nv.shared.reserved.0,"aw",@nobits
	.weak		__nv_reservedSMEM_offset_0_alias
	.size		__nv_reservedSMEM_offset_0_alias, 0, 64
	.other		__nv_reservedSMEM_offset_0_alias,@"STO_CUDA_RESERVED_SHARED STV_DEFAULT"
__nv_reservedSMEM_offset_0_alias:
	.zero		0
	.zero		64


//--------------------- .nv.shared._Z14softmax_kernelILi128EEvPfii --------------------------
	.section	.nv.shared._Z14softmax_kernelILi128EEvPfii,"aw",@nobits
	.sectionflags	@""
	.align	4
.nv.shared._Z14softmax_kernelILi128EEvPfii:
	.zero		1064


//--------------------- .nv.constant0._Z17softmax_kernel_v2ILi128EEvPfii --------------------------
	.section	.nv.constant0._Z17softmax_kernel_v2ILi128EEvPfii,"a",@progbits
	.sectionflags	@""
	.align	4
.nv.constant0._Z17softmax_kernel_v2ILi128EEvPfii:
	.zero		912


//--------------------- .nv.constant0._Z14softmax_kernelILi128EEvPfii --------------------------
	.section	.nv.constant0._Z14softmax_kernelILi128EEvPfii,"a",@progbits
	.sectionflags	@""
	.align	4
.nv.constant0._Z14softmax_kernelILi128EEvPfii:
	.zero		912


//--------------------- SYMBOLS --------------------------

	.type		.nv.reservedSmem.offset0,@object
	.size		.nv.reservedSmem.offset0,0x4
	.type		.nv.reservedSmem.cap,@object
	.size		.nv.reservedSmem.cap,0x4
